	.headerflags	@"EF_CUDA_TEXMODE_UNIFIED EF_CUDA_64BIT_ADDRESS EF_CUDA_SM89 EF_CUDA_VIRTUAL_SM(EF_CUDA_SM89)"
	.elftype	@"ET_EXEC"


//--------------------- .nv.info                  --------------------------
	.section	.nv.info,"",@"SHT_CUDA_INFO"
	.align	4


	//----- nvinfo : EIATTR_REGCOUNT
	.align		4
        /*0000*/ 	.byte	0x04, 0x2f
        /*0002*/ 	.short	(.L_1 - .L_0)
	.align		4
.L_0:
        /*0004*/ 	.word	index@(matmul_kernel_0d1d2d3d4d5d6d7c8d9c10d11c)
        /*0008*/ 	.word	0x0000007e


	//----- nvinfo : EIATTR_MAX_STACK_SIZE
	.align		4
.L_1:
        /*000c*/ 	.byte	0x04, 0x23
        /*000e*/ 	.short	(.L_3 - .L_2)
	.align		4
.L_2:
        /*0010*/ 	.word	index@(matmul_kernel_0d1d2d3d4d5d6d7c8d9c10d11c)
        /*0014*/ 	.word	0x00000000


	//----- nvinfo : EIATTR_MIN_STACK_SIZE
	.align		4
.L_3:
        /*0018*/ 	.byte	0x04, 0x12
        /*001a*/ 	.short	(.L_5 - .L_4)
	.align		4
.L_4:
        /*001c*/ 	.word	index@(matmul_kernel_0d1d2d3d4d5d6d7c8d9c10d11c)
        /*0020*/ 	.word	0x00000000


	//----- nvinfo : EIATTR_FRAME_SIZE
	.align		4
.L_5:
        /*0024*/ 	.byte	0x04, 0x11
        /*0026*/ 	.short	(.L_7 - .L_6)
	.align		4
.L_6:
        /*0028*/ 	.word	index@(matmul_kernel_0d1d2d3d4d5d6d7c8d9c10d11c)
        /*002c*/ 	.word	0x00000000
.L_7:


//--------------------- .nv.info.matmul_kernel_0d1d2d3d4d5d6d7c8d9c10d11c --------------------------
	.section	.nv.info.matmul_kernel_0d1d2d3d4d5d6d7c8d9c10d11c,"",@"SHT_CUDA_INFO"
	.align	4


	//----- nvinfo : EIATTR_CUDA_API_VERSION
	.align		4
        /*0000*/ 	.byte	0x04, 0x37
        /*0002*/ 	.short	(.L_9 - .L_8)
.L_8:
        /*0004*/ 	.word	0x00000079


	//----- nvinfo : EIATTR_PARAM_CBANK
	.align		4
.L_9:
        /*0008*/ 	.byte	0x04, 0x0a
        /*000a*/ 	.short	(.L_11 - .L_10)
	.align		4
.L_10:
        /*000c*/ 	.word	index@(.nv.constant0.matmul_kernel_0d1d2d3d4d5d6d7c8d9c10d11c)
        /*0010*/ 	.short	0x0160
        /*0012*/ 	.short	0x0030


	//----- nvinfo : EIATTR_CBANK_PARAM_SIZE
	.align		4
.L_11:
        /*0014*/ 	.byte	0x03, 0x19
        /*0016*/ 	.short	0x0030


	//----- nvinfo : EIATTR_KPARAM_INFO
	.align		4
        /*0018*/ 	.byte	0x04, 0x17
        /*001a*/ 	.short	(.L_13 - .L_12)
.L_12:
        /*001c*/ 	.word	0x00000000
        /*0020*/ 	.short	0x0008
        /*0022*/ 	.short	0x002c
        /*0024*/ 	.byte	0x00, 0xf0, 0x11, 0x00


	//----- nvinfo : EIATTR_KPARAM_INFO
	.align		4
.L_13:
        /*0028*/ 	.byte	0x04, 0x17
        /*002a*/ 	.short	(.L_15 - .L_14)
.L_14:
        /*002c*/ 	.word	0x00000000
        /*0030*/ 	.short	0x0007
        /*0032*/ 	.short	0x0028
        /*0034*/ 	.byte	0x00, 0xf0, 0x11, 0x00


	//----- nvinfo : EIATTR_KPARAM_INFO
	.align		4
.L_15:
        /*0038*/ 	.byte	0x04, 0x17
        /*003a*/ 	.short	(.L_17 - .L_16)
.L_16:
        /*003c*/ 	.word	0x00000000
        /*0040*/ 	.short	0x0006
        /*0042*/ 	.short	0x0024
        /*0044*/ 	.byte	0x00, 0xf0, 0x11, 0x00


	//----- nvinfo : EIATTR_KPARAM_INFO
	.align		4
.L_17:
        /*0048*/ 	.byte	0x04, 0x17
        /*004a*/ 	.short	(.L_19 - .L_18)
.L_18:
        /*004c*/ 	.word	0x00000000
        /*0050*/ 	.short	0x0005
        /*0052*/ 	.short	0x0020
        /*0054*/ 	.byte	0x00, 0xf0, 0x11, 0x00


	//----- nvinfo : EIATTR_KPARAM_INFO
	.align		4
.L_19:
        /*0058*/ 	.byte	0x04, 0x17
        /*005a*/ 	.short	(.L_21 - .L_20)
.L_20:
        /*005c*/ 	.word	0x00000000
        /*0060*/ 	.short	0x0004
        /*0062*/ 	.short	0x001c
        /*0064*/ 	.byte	0x00, 0xf0, 0x11, 0x00


	//----- nvinfo : EIATTR_KPARAM_INFO
	.align		4
.L_21:
        /*0068*/ 	.byte	0x04, 0x17
        /*006a*/ 	.short	(.L_23 - .L_22)
.L_22:
        /*006c*/ 	.word	0x00000000
        /*0070*/ 	.short	0x0003
        /*0072*/ 	.short	0x0018
        /*0074*/ 	.byte	0x00, 0xf0, 0x11, 0x00


	//----- nvinfo : EIATTR_KPARAM_INFO
	.align		4
.L_23:
        /*0078*/ 	.byte	0x04, 0x17
        /*007a*/ 	.short	(.L_25 - .L_24)
.L_24:
        /*007c*/ 	.word	0x00000000
        /*0080*/ 	.short	0x0002
        /*0082*/ 	.short	0x0010
        /*0084*/ 	.byte	0x00, 0xf0, 0x21, 0x00


	//----- nvinfo : EIATTR_KPARAM_INFO
	.align		4
.L_25:
        /*0088*/ 	.byte	0x04, 0x17
        /*008a*/ 	.short	(.L_27 - .L_26)
.L_26:
        /*008c*/ 	.word	0x00000000
        /*0090*/ 	.short	0x0001
        /*0092*/ 	.short	0x0008
        /*0094*/ 	.byte	0x00, 0xf0, 0x21, 0x00


	//----- nvinfo : EIATTR_KPARAM_INFO
	.align		4
.L_27:
        /*0098*/ 	.byte	0x04, 0x17
        /*009a*/ 	.short	(.L_29 - .L_28)
.L_28:
        /*009c*/ 	.word	0x00000000
        /*00a0*/ 	.short	0x0000
        /*00a2*/ 	.short	0x0000
        /*00a4*/ 	.byte	0x00, 0xf0, 0x21, 0x00


	//----- nvinfo : EIATTR_MAXREG_COUNT
	.align		4
.L_29:
        /*00a8*/ 	.byte	0x03, 0x1b
        /*00aa*/ 	.short	0x00ff


	//----- nvinfo : EIATTR_EXIT_INSTR_OFFSETS
	.align		4
        /*00ac*/ 	.byte	0x04, 0x1c
        /*00ae*/ 	.short	(.L_31 - .L_30)


	//   ....[0]....
.L_30:
        /*00b0*/ 	.word	0x00002660


	//   ....[1]....
        /*00b4*/ 	.word	0x00002690


	//----- nvinfo : EIATTR_MAX_THREADS
	.align		4
.L_31:
        /*00b8*/ 	.byte	0x04, 0x05
        /*00ba*/ 	.short	(.L_33 - .L_32)
.L_32:
        /*00bc*/ 	.word	0x00000040
        /*00c0*/ 	.word	0x00000001
        /*00c4*/ 	.word	0x00000001
.L_33:


//--------------------- .nv.constant0.matmul_kernel_0d1d2d3d4d5d6d7c8d9c10d11c --------------------------
	.section	.nv.constant0.matmul_kernel_0d1d2d3d4d5d6d7c8d9c10d11c,"a",@progbits
	.align	4
.nv.constant0.matmul_kernel_0d1d2d3d4d5d6d7c8d9c10d11c:
	.zero		400


//--------------------- .text.matmul_kernel_0d1d2d3d4d5d6d7c8d9c10d11c --------------------------
	.section	.text.matmul_kernel_0d1d2d3d4d5d6d7c8d9c10d11c,"ax",@progbits
	.sectionflags	@"SHF_BARRIERS=1"
	.sectioninfo	@"SHI_REGISTERS=126"
	.align	128
        .global         matmul_kernel_0d1d2d3d4d5d6d7c8d9c10d11c
        .type           matmul_kernel_0d1d2d3d4d5d6d7c8d9c10d11c,@function
        .size           matmul_kernel_0d1d2d3d4d5d6d7c8d9c10d11c,(.L_x_3 - matmul_kernel_0d1d2d3d4d5d6d7c8d9c10d11c)
        .other          matmul_kernel_0d1d2d3d4d5d6d7c8d9c10d11c,@"STO_CUDA_ENTRY STV_DEFAULT"
matmul_kernel_0d1d2d3d4d5d6d7c8d9c10d11c:
.text.matmul_kernel_0d1d2d3d4d5d6d7c8d9c10d11c:
[----:B------:R-:W-:-:S02]  /*0000*/  MOV R1, c[0x0][0x28] ;  /* 0x00000a0000017a02 */ /* 0x000fc40000000f00 */
[----:B------:R-:W-:Y:S01]  /*0010*/  UMOV UR7, 0x1f ;  /* 0x0000001f00077882 */ /* 0x000fe20000000000 */
[----:B------:R-:W1:Y:S01]  /*0020*/  S2R R7, SR_CTAID.X ;  /* 0x0000000000077919 */ /* 0x000e620000002500 */
[----:B------:R-:W-:Y:S01]  /*0030*/  ULDC UR5, c[0x0][0x17c] ;  /* 0x00005f0000057ab9 */ /* 0x000fe20000000800 */
[----:B------:R-:W-:Y:S01]  /*0040*/  IMAD.MOV.U32 R91, RZ, RZ, c[0x0][0x188] ;  /* 0x00006200ff5b7624 */ /* 0x000fe200078e00ff */
[----:B------:R-:W-:Y:S01]  /*0050*/  UIADD3 UR5, UR7, UR5, URZ ;  /* 0x0000000507057290 */ /* 0x000fe2000fffe03f */
[----:B------:R-:W2:Y:S01]  /*0060*/  S2R R82, SR_TID.X ;  /* 0x0000000000527919 */ /* 0x000ea20000002100 */
[----:B------:R-:W-:Y:S01]  /*0070*/  ULDC UR22, c[0x0][0x180] ;  /* 0x0000600000167ab9 */ /* 0x000fe20000000800 */
[----:B------:R-:W-:Y:S01]  /*0080*/  CS2R R22, SRZ ;  /* 0x0000000000167805 */ /* 0x000fe2000001ff00 */
[----:B------:R-:W-:Y:S01]  /*0090*/  USHF.R.S32.HI UR4, URZ, 0x1f, UR5 ;  /* 0x0000001f3f047899 */ /* 0x000fe20008011405 */
[----:B------:R-:W-:Y:S01]  /*00a0*/  CS2R R24, SRZ ;  /* 0x0000000000187805 */ /* 0x000fe2000001ff00 */
[----:B------:R-:W-:Y:S01]  /*00b0*/  UIADD3 UR7, UR7, UR22, URZ ;  /* 0x0000001607077290 */ /* 0x000fe2000fffe03f */
[----:B------:R-:W-:Y:S01]  /*00c0*/  CS2R R26, SRZ ;  /* 0x00000000001a7805 */ /* 0x000fe2000001ff00 */
[----:B------:R-:W-:Y:S01]  /*00d0*/  ULEA.HI UR4, UR4, UR5, URZ, 0x5 ;  /* 0x0000000504047291 */ /* 0x000fe2000f8f283f */
[----:B------:R-:W-:Y:S01]  /*00e0*/  CS2R R28, SRZ ;  /* 0x00000000001c7805 */ /* 0x000fe2000001ff00 */
[----:B------:R-:W-:Y:S01]  /*00f0*/  UISETP.GT.AND UP1, UPT, UR7, 0x1f, UPT ;  /* 0x0000001f0700788c */ /* 0x000fe2000bf24270 */
[----:B------:R-:W-:Y:S01]  /*0100*/  CS2R R30, SRZ ;  /* 0x00000000001e7805 */ /* 0x000fe2000001ff00 */
[----:B------:R-:W-:Y:S01]  /*0110*/  USHF.R.S32.HI UR4, URZ, 0x5, UR4 ;  /* 0x000000053f047899 */ /* 0x000fe20008011404 */
[----:B------:R-:W-:Y:S01]  /*0120*/  CS2R R32, SRZ ;  /* 0x0000000000207805 */ /* 0x000fe2000001ff00 */
[----:B------:R-:W-:Y:S01]  /*0130*/  USEL UR5, URZ, 0x10, !UP1 ;  /* 0x000000103f057887 */ /* 0x000fe2000c800000 */
[----:B------:R-:W-:Y:S01]  /*0140*/  CS2R R34, SRZ ;  /* 0x0000000000227805 */ /* 0x000fe2000001ff00 */
[----:B------:R-:W-:-:S02]  /*0150*/  USHF.L.U32 UR4, UR4, 0x3, URZ ;  /* 0x0000000304047899 */ /* 0x000fc4000800063f */
[----:B------:R-:W-:Y:S02]  /*0160*/  UISETP.GT.AND UP0, UPT, UR7, 0x3f, UPT ;  /* 0x0000003f0700788c */ /* 0x000fe4000bf04270 */
[----:B------:R-:W-:Y:S01]  /*0170*/  UIADD3 UR8, UR22, -0x20, URZ ;  /* 0xffffffe016087890 */ /* 0x000fe2000fffe03f */
[----:B-1----:R-:W-:Y:S01]  /*0180*/  IABS R10, R7 ;  /* 0x00000007000a7213 */ /* 0x002fe20000000000 */
[----:B------:R-:W-:Y:S01]  /*0190*/  IMAD.U32 R0, RZ, RZ, UR4 ;  /* 0x00000004ff007e24 */ /* 0x000fe2000f8e00ff */
[----:B------:R-:W-:Y:S01]  /*01a0*/  UISETP.GT.AND UP1, UPT, UR7, 0x5f, UPT ;  /* 0x0000005f0700788c */ /* 0x000fe2000bf24270 */
[----:B--2---:R-:W-:Y:S01]  /*01b0*/  SHF.R.U32.HI R53, RZ, 0x5, R82 ;  /* 0x00000005ff357819 */ /* 0x004fe20000011652 */
[----:B------:R-:W-:Y:S02]  /*01c0*/  ULDC.64 UR24, c[0x0][0x118] ;  /* 0x0000460000187ab9 */ /* 0x000fe40000000a00 */
[-C--:B------:R-:W-:Y:S01]  /*01d0*/  IABS R3, R0.reuse ;  /* 0x0000000000037213 */ /* 0x080fe20000000000 */
[----:B------:R-:W-:Y:S01]  /*01e0*/  USEL UR9, URZ, 0x10, !UP1 ;  /* 0x000000103f097887 */ /* 0x000fe2000c800000 */
[----:B------:R-:W-:-:S02]  /*01f0*/  IABS R0, R0 ;  /* 0x0000000000007213 */ /* 0x000fc40000000000 */
[----:B------:R-:W1:Y:S01]  /*0200*/  I2F.RP R6, R3 ;  /* 0x0000000300067306 */ /* 0x000e620000209400 */
[----:B------:R-:W-:Y:S02]  /*0210*/  SHF.R.U32.HI R55, RZ, 0x2, R82 ;  /* 0x00000002ff377819 */ /* 0x000fe40000011652 */
[----:B------:R-:W-:Y:S01]  /*0220*/  IMAD.MOV R0, RZ, RZ, -R0 ;  /* 0x000000ffff007224 */ /* 0x000fe200078e0a00 */
[C---:B------:R-:W-:Y:S02]  /*0230*/  LOP3.LUT R87, R82.reuse, 0x3, RZ, 0xc0, !PT ;  /* 0x0000000352577812 */ /* 0x040fe400078ec0ff */
[----:B------:R-:W-:Y:S02]  /*0240*/  SGXT.U32 R55, R55, 0x3 ;  /* 0x000000033737781a */ /* 0x000fe40000000000 */
[----:B------:R-:W-:Y:S01]  /*0250*/  SHF.R.U32.HI R57, RZ, 0x4, R82 ;  /* 0x00000004ff397819 */ /* 0x000fe20000011652 */
[----:B------:R-:W-:Y:S01]  /*0260*/  IMAD.SHL.U32 R86, R87, 0x8, RZ ;  /* 0x0000000857567824 */ /* 0x000fe200078e00ff */
[----:B------:R-:W-:-:S02]  /*0270*/  LOP3.LUT R56, R82, 0xf, RZ, 0xc0, !PT ;  /* 0x0000000f52387812 */ /* 0x000fc400078ec0ff */
[----:B------:R-:W-:-:S03]  /*0280*/  SGXT.U32 R57, R57, 0x1 ;  /* 0x000000013939781a */ /* 0x000fc60000000000 */
[----:B------:R-:W-:Y:S01]  /*0290*/  IMAD.SHL.U32 R83, R56, 0x40, RZ ;  /* 0x0000004038537824 */ /* 0x000fe200078e00ff */
[----:B-1----:R-:W1:Y:S02]  /*02a0*/  MUFU.RCP R4, R6 ;  /* 0x0000000600047308 */ /* 0x002e640000001000 */
[----:B-1----:R-:W-:-:S06]  /*02b0*/  IADD3 R4, R4, 0xffffffe, RZ ;  /* 0x0ffffffe04047810 */ /* 0x002fcc0007ffe0ff */
[----:B------:R-:W1:Y:S02]  /*02c0*/  F2I.FTZ.U32.TRUNC.NTZ R5, R4 ;  /* 0x0000000400057305 */ /* 0x000e64000021f000 */
[----:B-1----:R-:W-:Y:S02]  /*02d0*/  IMAD.MOV R2, RZ, RZ, -R5 ;  /* 0x000000ffff027224 */ /* 0x002fe400078e0a05 */
[----:B------:R-:W-:Y:S02]  /*02e0*/  IMAD.MOV.U32 R4, RZ, RZ, RZ ;  /* 0x000000ffff047224 */ /* 0x000fe400078e00ff */
[----:B------:R-:W-:-:S04]  /*02f0*/  IMAD R2, R2, R3, RZ ;  /* 0x0000000302027224 */ /* 0x000fc800078e02ff */
[----:B------:R-:W-:-:S06]  /*0300*/  IMAD.HI.U32 R5, R5, R2, R4 ;  /* 0x0000000205057227 */ /* 0x000fcc00078e0004 */
[----:B------:R-:W-:-:S04]  /*0310*/  IMAD.HI.U32 R8, R5, R10, RZ ;  /* 0x0000000a05087227 */ /* 0x000fc800078e00ff */
[----:B------:R-:W-:-:S05]  /*0320*/  IMAD R0, R8, R0, R10 ;  /* 0x0000000008007224 */ /* 0x000fca00078e020a */
[----:B------:R-:W-:-:S13]  /*0330*/  ISETP.GT.U32.AND P1, PT, R3, R0, PT ;  /* 0x000000000300720c */ /* 0x000fda0003f24070 */
[----:B------:R-:W-:Y:S01]  /*0340*/  @!P1 IMAD.IADD R0, R0, 0x1, -R3 ;  /* 0x0000000100009824 */ /* 0x000fe200078e0a03 */
[----:B------:R-:W-:Y:S02]  /*0350*/  @!P1 IADD3 R8, R8, 0x1, RZ ;  /* 0x0000000108089810 */ /* 0x000fe40007ffe0ff */
[----:B------:R-:W-:Y:S02]  /*0360*/  ISETP.NE.AND P1, PT, RZ, UR4, PT ;  /* 0x00000004ff007c0c */ /* 0x000fe4000bf25270 */
[----:B------:R-:W-:Y:S02]  /*0370*/  ISETP.GE.U32.AND P2, PT, R0, R3, PT ;  /* 0x000000030000720c */ /* 0x000fe40003f46070 */
[----:B------:R-:W-:-:S04]  /*0380*/  LOP3.LUT R0, R7, UR4, RZ, 0x3c, !PT ;  /* 0x0000000407007c12 */ /* 0x000fc8000f8e3cff */
[----:B------:R-:W-:Y:S01]  /*0390*/  ISETP.GE.AND P0, PT, R0, RZ, PT ;  /* 0x000000ff0000720c */ /* 0x000fe20003f06270 */
[----:B------:R-:W-:-:S05]  /*03a0*/  IMAD.MOV.U32 R0, RZ, RZ, c[0x0][0x178] ;  /* 0x00005e00ff007624 */ /* 0x000fca00078e00ff */
[----:B------:R-:W-:Y:S02]  /*03b0*/  IADD3 R3, R0, 0x3f, RZ ;  /* 0x0000003f00037810 */ /* 0x000fe40007ffe0ff */
[----:B------:R-:W-:Y:S02]  /*03c0*/  @P2 IADD3 R8, R8, 0x1, RZ ;  /* 0x0000000108082810 */ /* 0x000fe40007ffe0ff */
[----:B------:R-:W-:Y:S02]  /*03d0*/  SHF.R.S32.HI R2, RZ, 0x1f, R3 ;  /* 0x0000001fff027819 */ /* 0x000fe40000011403 */
[----:B------:R-:W-:Y:S01]  /*03e0*/  IABS R0, c[0x0][0x178] ;  /* 0x00005e0000007a13 */ /* 0x000fe20000000000 */
[----:B------:R-:W-:Y:S01]  /*03f0*/  @!P0 IMAD.MOV R8, RZ, RZ, -R8 ;  /* 0x000000ffff088224 */ /* 0x000fe200078e0a08 */
[----:B------:R-:W-:Y:S02]  /*0400*/  @!P1 LOP3.LUT R8, RZ, UR4, RZ, 0x33, !PT ;  /* 0x00000004ff089c12 */ /* 0x000fe4000f8e33ff */
[----:B------:R-:W-:-:S03]  /*0410*/  LEA.HI R2, R2, R3, RZ, 0x6 ;  /* 0x0000000302027211 */ /* 0x000fc600078f30ff */
[----:B------:R-:W-:Y:S02]  /*0420*/  IMAD.SHL.U32 R3, R8, 0x8, RZ ;  /* 0x0000000808037824 */ /* 0x000fe400078e00ff */
[----:B------:R-:W-:-:S03]  /*0430*/  IMAD.MOV R8, RZ, RZ, -R8 ;  /* 0x000000ffff087224 */ /* 0x000fc600078e0a08 */
[----:B------:R-:W-:Y:S01]  /*0440*/  LEA.HI.SX32 R2, R2, -R3, 0x1a ;  /* 0x8000000302027211 */ /* 0x000fe200078fd2ff */
[----:B------:R-:W-:Y:S01]  /*0450*/  IMAD R13, R8, UR4, R7 ;  /* 0x00000004080d7c24 */ /* 0x000fe2000f8e0207 */
[----:B------:R-:W-:Y:S02]  /*0460*/  USEL UR4, URZ, 0x10, !UP0 ;  /* 0x000000103f047887 */ /* 0x000fe4000c000000 */
[----:B------:R-:W-:Y:S01]  /*0470*/  IMNMX R2, R2, 0x8, PT ;  /* 0x0000000802027817 */ /* 0x000fe20003800200 */
[----:B------:R-:W-:-:S03]  /*0480*/  UISETP.GT.AND UP0, UPT, UR7, 0x7f, UPT ;  /* 0x0000007f0700788c */ /* 0x000fc6000bf04270 */
[-C--:B------:R-:W-:Y:S01]  /*0490*/  IABS R6, R2.reuse ;  /* 0x0000000200067213 */ /* 0x080fe20000000000 */
[----:B------:R-:W-:Y:S01]  /*04a0*/  USEL UR6, URZ, 0x10, !UP0 ;  /* 0x000000103f067887 */ /* 0x000fe2000c000000 */
[----:B------:R-:W-:Y:S01]  /*04b0*/  IABS R11, R2 ;  /* 0x00000002000b7213 */ /* 0x000fe20000000000 */
[----:B------:R-:W-:Y:S01]  /*04c0*/  UISETP.GE.AND UP0, UPT, UR7, 0x20, UPT ;  /* 0x000000200700788c */ /* 0x000fe2000bf06270 */
[----:B------:R-:W1:Y:S01]  /*04d0*/  I2F.RP R9, R6 ;  /* 0x0000000600097306 */ /* 0x000e620000209400 */
[----:B------:R-:W-:Y:S02]  /*04e0*/  ISETP.NE.AND P3, PT, R2, RZ, PT ;  /* 0x000000ff0200720c */ /* 0x000fe40003f65270 */
[----:B------:R-:W-:-:S05]  /*04f0*/  IMAD.MOV R11, RZ, RZ, -R11 ;  /* 0x000000ffff0b7224 */ /* 0x000fca00078e0a0b */
[----:B-1----:R-:W1:Y:S08]  /*0500*/  MUFU.RCP R4, R9 ;  /* 0x0000000900047308 */ /* 0x002e700000001000 */
[----:B------:R-:W2:Y:S01]  /*0510*/  I2F.RP R9, R0 ;  /* 0x0000000000097306 */ /* 0x000ea20000209400 */
[----:B-1----:R-:W-:-:S07]  /*0520*/  IADD3 R4, R4, 0xffffffe, RZ ;  /* 0x0ffffffe04047810 */ /* 0x002fce0007ffe0ff */
[----:B------:R-:W1:Y:S08]  /*0530*/  F2I.FTZ.U32.TRUNC.NTZ R5, R4 ;  /* 0x0000000400057305 */ /* 0x000e70000021f000 */
[----:B--2---:R-:W2:Y:S01]  /*0540*/  MUFU.RCP R8, R9 ;  /* 0x0000000900087308 */ /* 0x004ea20000001000 */
[----:B-1----:R-:W-:Y:S02]  /*0550*/  IMAD.MOV R69, RZ, RZ, -R5 ;  /* 0x000000ffff457224 */ /* 0x002fe400078e0a05 */
[----:B------:R-:W-:-:S02]  /*0560*/  IMAD.MOV.U32 R4, RZ, RZ, RZ ;  /* 0x000000ffff047224 */ /* 0x000fc400078e00ff */
[----:B------:R-:W-:-:S04]  /*0570*/  IMAD R69, R69, R6, RZ ;  /* 0x0000000645457224 */ /* 0x000fc800078e02ff */
[----:B------:R-:W-:Y:S01]  /*0580*/  IMAD.HI.U32 R69, R5, R69, R4 ;  /* 0x0000004505457227 */ /* 0x000fe200078e0004 */
[----:B------:R-:W-:Y:S02]  /*0590*/  IABS R5, c[0x0][0x17c] ;  /* 0x00005f0000057a13 */ /* 0x000fe40000000000 */
[----:B--2---:R-:W-:Y:S02]  /*05a0*/  IADD3 R8, R8, 0xffffffe, RZ ;  /* 0x0ffffffe08087810 */ /* 0x004fe40007ffe0ff */
[----:B------:R-:W1:Y:S01]  /*05b0*/  I2F.RP R4, R5 ;  /* 0x0000000500047306 */ /* 0x000e620000209400 */
[----:B------:R-:W-:-:S04]  /*05c0*/  IMAD.HI.U32 R15, R69, R10, RZ ;  /* 0x0000000a450f7227 */ /* 0x000fc800078e00ff */
[----:B------:R-:W-:Y:S01]  /*05d0*/  IMAD R15, R15, R11, R10 ;  /* 0x0000000b0f0f7224 */ /* 0x000fe200078e020a */
[----:B------:R-:W-:Y:S02]  /*05e0*/  IABS R10, R13 ;  /* 0x0000000d000a7213 */ /* 0x000fe40000000000 */
[----:B------:R2:W-:Y:S02]  /*05f0*/  F2I.FTZ.U32.TRUNC.NTZ R9, R8 ;  /* 0x0000000800097305 */ /* 0x0005e4000021f000 */
[----:B------:R-:W-:Y:S01]  /*0600*/  ISETP.GT.U32.AND P0, PT, R6, R15, PT ;  /* 0x0000000f0600720c */ /* 0x000fe20003f04070 */
[----:B------:R-:W-:-:S04]  /*0610*/  IMAD.HI.U32 R69, R69, R10, RZ ;  /* 0x0000000a45457227 */ /* 0x000fc800078e00ff */
[----:B------:R-:W-:Y:S01]  /*0620*/  IMAD R11, R69, R11, R10 ;  /* 0x0000000b450b7224 */ /* 0x000fe200078e020a */
[----:B-1----:R-:W1:Y:S04]  /*0630*/  MUFU.RCP R4, R4 ;  /* 0x0000000400047308 */ /* 0x002e680000001000 */
[----:B------:R-:W-:-:S03]  /*0640*/  ISETP.GT.U32.AND P1, PT, R6, R11, PT ;  /* 0x0000000b0600720c */ /* 0x000fc60003f24070 */
[----:B------:R-:W-:Y:S01]  /*0650*/  @!P0 IMAD.IADD R15, R15, 0x1, -R6 ;  /* 0x000000010f0f8824 */ /* 0x000fe200078e0a06 */
[----:B------:R-:W-:Y:S01]  /*0660*/  ISETP.GE.AND P0, PT, R7, RZ, PT ;  /* 0x000000ff0700720c */ /* 0x000fe20003f06270 */
[----:B--2---:R-:W-:-:S03]  /*0670*/  IMAD.MOV.U32 R8, RZ, RZ, RZ ;  /* 0x000000ffff087224 */ /* 0x004fc600078e00ff */
[----:B------:R-:W-:Y:S02]  /*0680*/  ISETP.GT.U32.AND P2, PT, R6, R15, PT ;  /* 0x0000000f0600720c */ /* 0x000fe40003f44070 */
[----:B-1----:R-:W-:-:S03]  /*0690*/  IADD3 R7, R4, 0xffffffe, RZ ;  /* 0x0ffffffe04077810 */ /* 0x002fc60007ffe0ff */
[----:B------:R-:W-:Y:S01]  /*06a0*/  @!P1 IMAD.IADD R11, R11, 0x1, -R6 ;  /* 0x000000010b0b9824 */ /* 0x000fe200078e0a06 */
[-C--:B------:R-:W-:Y:S02]  /*06b0*/  LOP3.LUT R4, RZ, R2.reuse, RZ, 0x33, !PT ;  /* 0x00000002ff047212 */ /* 0x080fe400078e33ff */
[----:B------:R-:W-:Y:S01]  /*06c0*/  LOP3.LUT R2, R13, R2, RZ, 0x3c, !PT ;  /* 0x000000020d027212 */ /* 0x000fe200078e3cff */
[----:B------:R-:W1:Y:S01]  /*06d0*/  F2I.FTZ.U32.TRUNC.NTZ R7, R7 ;  /* 0x0000000700077305 */ /* 0x000e62000021f000 */
[----:B------:R-:W-:-:S03]  /*06e0*/  @!P1 IADD3 R69, R69, 0x1, RZ ;  /* 0x0000000145459810 */ /* 0x000fc60007ffe0ff */
[----:B------:R-:W-:Y:S01]  /*06f0*/  @!P2 IMAD.IADD R15, R15, 0x1, -R6 ;  /* 0x000000010f0fa824 */ /* 0x000fe200078e0a06 */
[----:B------:R-:W-:-:S03]  /*0700*/  ISETP.GE.U32.AND P2, PT, R11, R6, PT ;  /* 0x000000060b00720c */ /* 0x000fc60003f46070 */
[----:B------:R-:W-:Y:S01]  /*0710*/  @!P0 IMAD.MOV R15, RZ, RZ, -R15 ;  /* 0x000000ffff0f8224 */ /* 0x000fe200078e0a0f */
[----:B------:R-:W-:Y:S01]  /*0720*/  ISETP.GE.AND P0, PT, R2, RZ, PT ;  /* 0x000000ff0200720c */ /* 0x000fe20003f06270 */
[----:B------:R-:W-:-:S03]  /*0730*/  IMAD.SHL.U32 R2, R53, 0x8, RZ ;  /* 0x0000000835027824 */ /* 0x000fc600078e00ff */
[----:B------:R-:W-:Y:S01]  /*0740*/  SEL R6, R4, R15, !P3 ;  /* 0x0000000f04067207 */ /* 0x000fe20005800000 */
[--C-:B------:R-:W-:Y:S01]  /*0750*/  IMAD.MOV R15, RZ, RZ, -R9.reuse ;  /* 0x000000ffff0f7224 */ /* 0x100fe200078e0a09 */
[C-C-:B------:R-:W-:Y:S02]  /*0760*/  LOP3.LUT R89, R55.reuse, 0x38, R2.reuse, 0xf8, !PT ;  /* 0x0000003837597812 */ /* 0x140fe400078ef802 */
[----:B------:R-:W-:Y:S01]  /*0770*/  LOP3.LUT R85, R55, 0x18, R2, 0xf8, !PT ;  /* 0x0000001837557812 */ /* 0x000fe200078ef802 */
[----:B------:R-:W-:Y:S01]  /*0780*/  IMAD R15, R15, R0, RZ ;  /* 0x000000000f0f7224 */ /* 0x000fe200078e02ff */
[----:B------:R-:W-:Y:S01]  /*0790*/  @P2 IADD3 R69, R69, 0x1, RZ ;  /* 0x0000000145452810 */ /* 0x000fe20007ffe0ff */
[----:B------:R-:W-:Y:S01]  /*07a0*/  IMAD.IADD R3, R3, 0x1, R6 ;  /* 0x0000000103037824 */ /* 0x000fe200078e0206 */
[----:B------:R-:W-:Y:S01]  /*07b0*/  IADD3 R84, R85, 0x10, RZ ;  /* 0x0000001055547810 */ /* 0x000fe20007ffe0ff */
[----:B------:R-:W-:-:S04]  /*07c0*/  IMAD.HI.U32 R15, R9, R15, R8 ;  /* 0x0000000f090f7227 */ /* 0x000fc800078e0008 */
[----:B------:R-:W-:Y:S02]  /*07d0*/  IMAD.SHL.U32 R8, R3, 0x40, RZ ;  /* 0x0000004003087824 */ /* 0x000fe400078e00ff */
[----:B-1----:R-:W-:Y:S02]  /*07e0*/  IMAD.MOV R6, RZ, RZ, -R7 ;  /* 0x000000ffff067224 */ /* 0x002fe400078e0a07 */
[----:B------:R-:W-:Y:S01]  /*07f0*/  @!P0 IMAD.MOV R69, RZ, RZ, -R69 ;  /* 0x000000ffff458224 */ /* 0x000fe200078e0a45 */
[----:B------:R-:W-:Y:S01]  /*0800*/  LOP3.LUT R73, R8, R89, RZ, 0xfc, !PT ;  /* 0x0000005908497212 */ /* 0x000fe200078efcff */
[----:B------:R-:W-:Y:S02]  /*0810*/  IMAD R13, R6, R5, RZ ;  /* 0x00000005060d7224 */ /* 0x000fe400078e02ff */
[----:B------:R-:W-:Y:S01]  /*0820*/  IMAD.MOV.U32 R6, RZ, RZ, RZ ;  /* 0x000000ffff067224 */ /* 0x000fe200078e00ff */
[C---:B------:R-:W-:Y:S01]  /*0830*/  IADD3 R72, R73.reuse, 0x10, RZ ;  /* 0x0000001049487810 */ /* 0x040fe20007ffe0ff */
[----:B------:R-:W-:Y:S01]  /*0840*/  IMAD.U32 R2, RZ, RZ, UR4 ;  /* 0x00000004ff027e24 */ /* 0x000fe2000f8e00ff */
[----:B------:R-:W-:Y:S01]  /*0850*/  IADD3 R71, R73, 0x20, RZ ;  /* 0x0000002049477810 */ /* 0x000fe20007ffe0ff */
[----:B------:R-:W-:Y:S01]  /*0860*/  IMAD.HI.U32 R13, R7, R13, R6 ;  /* 0x0000000d070d7227 */ /* 0x000fe200078e0006 */
[----:B------:R-:W-:Y:S01]  /*0870*/  IABS R10, R73 ;  /* 0x00000049000a7213 */ /* 0x000fe20000000000 */
[----:B------:R-:W-:Y:S01]  /*0880*/  UIADD3 UR4, UR22, -0x60, URZ ;  /* 0xffffffa016047890 */ /* 0x000fe2000fffe03f */
[----:B------:R-:W-:-:S02]  /*0890*/  IADD3 R70, R73, 0x30, RZ ;  /* 0x0000003049467810 */ /* 0x000fc40007ffe0ff */
[----:B------:R-:W-:Y:S01]  /*08a0*/  IABS R8, R72 ;  /* 0x0000004800087213 */ /* 0x000fe20000000000 */
[C---:B------:R-:W-:Y:S01]  /*08b0*/  IMAD.HI.U32 R9, R15.reuse, R10, RZ ;  /* 0x0000000a0f097227 */ /* 0x040fe200078e00ff */
[----:B------:R-:W-:Y:S02]  /*08c0*/  SEL R69, R4, R69, !P3 ;  /* 0x0000004504457207 */ /* 0x000fe40005800000 */
[----:B------:R-:W-:Y:S01]  /*08d0*/  IABS R4, R71 ;  /* 0x0000004700047213 */ /* 0x000fe20000000000 */
[----:B------:R-:W-:Y:S01]  /*08e0*/  IMAD.HI.U32 R7, R15, R8, RZ ;  /* 0x000000080f077227 */ /* 0x000fe200078e00ff */
[----:B------:R-:W-:-:S03]  /*08f0*/  IABS R3, R70 ;  /* 0x0000004600037213 */ /* 0x000fc60000000000 */
[----:B------:R-:W-:Y:S02]  /*0900*/  IMAD R69, R69, 0x20, R86 ;  /* 0x0000002045457824 */ /* 0x000fe400078e0256 */
[----:B------:R-:W-:-:S03]  /*0910*/  IMAD.HI.U32 R11, R15, R4, RZ ;  /* 0x000000040f0b7227 */ /* 0x000fc600078e00ff */
[----:B------:R-:W-:Y:S01]  /*0920*/  IABS R88, R69 ;  /* 0x0000004500587213 */ /* 0x000fe20000000000 */
[----:B------:R-:W-:Y:S02]  /*0930*/  IMAD.MOV R9, RZ, RZ, -R9 ;  /* 0x000000ffff097224 */ /* 0x000fe400078e0a09 */
[----:B------:R-:W-:Y:S02]  /*0940*/  IMAD.MOV R7, RZ, RZ, -R7 ;  /* 0x000000ffff077224 */ /* 0x000fe400078e0a07 */
[----:B------:R-:W-:-:S04]  /*0950*/  IMAD.HI.U32 R6, R15, R3, RZ ;  /* 0x000000030f067227 */ /* 0x000fc800078e00ff */
[----:B------:R-:W-:Y:S02]  /*0960*/  IMAD.MOV R11, RZ, RZ, -R11 ;  /* 0x000000ffff0b7224 */ /* 0x000fe400078e0a0b */
[C---:B------:R-:W-:Y:S02]  /*0970*/  IMAD R9, R0.reuse, R9, R10 ;  /* 0x0000000900097224 */ /* 0x040fe400078e020a */
[C---:B------:R-:W-:Y:S02]  /*0980*/  IMAD R7, R0.reuse, R7, R8 ;  /* 0x0000000700077224 */ /* 0x040fe400078e0208 */
[----:B------:R-:W-:Y:S01]  /*0990*/  IMAD.MOV R6, RZ, RZ, -R6 ;  /* 0x000000ffff067224 */ /* 0x000fe200078e0a06 */
[C---:B------:R-:W-:Y:S01]  /*09a0*/  ISETP.GT.U32.AND P3, PT, R0.reuse, R9, PT ;  /* 0x000000090000720c */ /* 0x040fe20003f64070 */
[C---:B------:R-:W-:Y:S01]  /*09b0*/  IMAD R11, R0.reuse, R11, R4 ;  /* 0x0000000b000b7224 */ /* 0x040fe200078e0204 */
[----:B------:R-:W-:Y:S01]  /*09c0*/  ISETP.GT.U32.AND P2, PT, R0, R7, PT ;  /* 0x000000070000720c */ /* 0x000fe20003f44070 */
[----:B------:R-:W-:-:S03]  /*09d0*/  IMAD.HI.U32 R4, R13, R88, RZ ;  /* 0x000000580d047227 */ /* 0x000fc600078e00ff */
[C---:B------:R-:W-:Y:S01]  /*09e0*/  ISETP.GT.U32.AND P1, PT, R0.reuse, R11, PT ;  /* 0x0000000b0000720c */ /* 0x040fe20003f24070 */
[C---:B------:R-:W-:Y:S02]  /*09f0*/  IMAD R13, R0.reuse, R6, R3 ;  /* 0x00000006000d7224 */ /* 0x040fe400078e0203 */
[----:B------:R-:W-:Y:S02]  /*0a00*/  IMAD.MOV R4, RZ, RZ, -R4 ;  /* 0x000000ffff047224 */ /* 0x000fe400078e0a04 */
[----:B------:R-:W-:Y:S01]  /*0a10*/  IMAD.U32 R3, RZ, RZ, UR5 ;  /* 0x00000005ff037e24 */ /* 0x000fe2000f8e00ff */
[C---:B------:R-:W-:Y:S01]  /*0a20*/  ISETP.GT.U32.AND P0, PT, R0.reuse, R13, PT ;  /* 0x0000000d0000720c */ /* 0x040fe20003f04070 */
[----:B------:R-:W-:Y:S01]  /*0a30*/  IMAD R88, R5, R4, R88 ;  /* 0x0000000405587224 */ /* 0x000fe200078e0258 */
[----:B------:R-:W-:Y:S01]  /*0a40*/  UIADD3 UR5, UR22, -0x40, URZ ;  /* 0xffffffc016057890 */ /* 0x000fe2000fffe03f */
[--C-:B------:R-:W-:Y:S02]  /*0a50*/  @!P3 IMAD.IADD R9, R9, 0x1, -R0.reuse ;  /* 0x000000010909b824 */ /* 0x100fe400078e0a00 */
[--C-:B------:R-:W-:Y:S01]  /*0a60*/  @!P2 IMAD.IADD R7, R7, 0x1, -R0.reuse ;  /* 0x000000010707a824 */ /* 0x100fe200078e0a00 */
[----:B------:R-:W-:Y:S01]  /*0a70*/  ISETP.GT.U32.AND P3, PT, R5, R88, PT ;  /* 0x000000580500720c */ /* 0x000fe20003f64070 */
[----:B------:R-:W-:Y:S01]  /*0a80*/  @!P1 IMAD.IADD R11, R11, 0x1, -R0 ;  /* 0x000000010b0b9824 */ /* 0x000fe200078e0a00 */
[----:B------:R-:W-:-:S02]  /*0a90*/  ISETP.GT.U32.AND P6, PT, R0, R9, PT ;  /* 0x000000090000720c */ /* 0x000fc40003fc4070 */
[C---:B------:R-:W-:Y:S02]  /*0aa0*/  ISETP.GT.U32.AND P2, PT, R0.reuse, R7, PT ;  /* 0x000000070000720c */ /* 0x040fe40003f44070 */
[----:B------:R-:W-:Y:S01]  /*0ab0*/  ISETP.GT.U32.AND P5, PT, R0, R11, PT ;  /* 0x0000000b0000720c */ /* 0x000fe20003fa4070 */
[--C-:B------:R-:W-:Y:S01]  /*0ac0*/  @!P0 IMAD.IADD R13, R13, 0x1, -R0.reuse ;  /* 0x000000010d0d8824 */ /* 0x100fe200078e0a00 */
[C---:B------:R-:W-:Y:S02]  /*0ad0*/  ISETP.GE.AND P1, PT, R86.reuse, c[0x0][0x180], PT ;  /* 0x0000600056007a0c */ /* 0x040fe40003f26270 */
[----:B------:R-:W-:Y:S02]  /*0ae0*/  ISETP.GE.AND P0, PT, R86, UR8, PT ;  /* 0x0000000856007c0c */ /* 0x000fe4000bf06270 */
[----:B------:R-:W-:Y:S01]  /*0af0*/  ISETP.GT.U32.AND P4, PT, R0, R13, PT ;  /* 0x0000000d0000720c */ /* 0x000fe20003f84070 */
[----:B------:R-:W-:Y:S01]  /*0b00*/  @!P3 IMAD.IADD R88, R88, 0x1, -R5 ;  /* 0x000000015858b824 */ /* 0x000fe200078e0a05 */
[----:B------:R-:W-:Y:S01]  /*0b10*/  SEL R4, R3, RZ, !P1 ;  /* 0x000000ff03047207 */ /* 0x000fe20004800000 */
[--C-:B------:R-:W-:Y:S01]  /*0b20*/  @!P6 IMAD.IADD R9, R9, 0x1, -R0.reuse ;  /* 0x000000010909e824 */ /* 0x100fe200078e0a00 */
[----:B------:R-:W-:Y:S01]  /*0b30*/  ISETP.GE.AND P3, PT, R85, c[0x0][0x180], PT ;  /* 0x0000600055007a0c */ /* 0x000fe20003f66270 */
[--C-:B------:R-:W-:Y:S01]  /*0b40*/  @!P2 IMAD.IADD R7, R7, 0x1, -R0.reuse ;  /* 0x000000010707a824 */ /* 0x100fe200078e0a00 */
[----:B------:R-:W-:Y:S01]  /*0b50*/  ISETP.GT.U32.AND P2, PT, R5, R88, PT ;  /* 0x000000580500720c */ /* 0x000fe20003f44070 */
[----:B------:R-:W-:Y:S01]  /*0b60*/  @!P5 IMAD.IADD R11, R11, 0x1, -R0 ;  /* 0x000000010b0bd824 */ /* 0x000fe200078e0a00 */
[----:B------:R-:W-:-:S02]  /*0b70*/  ISETP.NE.U32.AND P6, PT, R4, RZ, PT ;  /* 0x000000ff0400720c */ /* 0x000fc40003fc5070 */
[----:B------:R-:W-:Y:S01]  /*0b80*/  ISETP.GE.AND P1, PT, R73, RZ, PT ;  /* 0x000000ff4900720c */ /* 0x000fe20003f26270 */
[----:B------:R-:W-:Y:S01]  /*0b90*/  IMAD.MOV.U32 R15, RZ, RZ, R11 ;  /* 0x000000ffff0f7224 */ /* 0x000fe200078e000b */
[----:B------:R-:W-:Y:S01]  /*0ba0*/  ISETP.GE.AND P5, PT, R72, RZ, PT ;  /* 0x000000ff4800720c */ /* 0x000fe20003fa6270 */
[----:B------:R-:W-:Y:S01]  /*0bb0*/  @!P4 IMAD.IADD R13, R13, 0x1, -R0 ;  /* 0x000000010d0dc824 */ /* 0x000fe200078e0a00 */
[----:B------:R-:W-:Y:S02]  /*0bc0*/  SEL R4, R3, RZ, !P3 ;  /* 0x000000ff03047207 */ /* 0x000fe40005800000 */
[----:B------:R-:W-:Y:S02]  /*0bd0*/  SEL R0, R2, RZ, !P0 ;  /* 0x000000ff02007207 */ /* 0x000fe40004000000 */
[----:B------:R-:W-:Y:S01]  /*0be0*/  ISETP.GE.AND P0, PT, R70, RZ, PT ;  /* 0x000000ff4600720c */ /* 0x000fe20003f06270 */
[----:B------:R-:W-:Y:S01]  /*0bf0*/  @!P2 IMAD.IADD R88, R88, 0x1, -R5 ;  /* 0x000000015858a824 */ /* 0x000fe200078e0a05 */
[----:B------:R-:W-:Y:S01]  /*0c00*/  ISETP.GE.AND P3, PT, R71, RZ, PT ;  /* 0x000000ff4700720c */ /* 0x000fe20003f66270 */
[----:B------:R-:W-:Y:S01]  /*0c10*/  IMAD.MOV.U32 R5, RZ, RZ, R13 ;  /* 0x000000ffff057224 */ /* 0x000fe200078e000d */
[----:B------:R-:W-:Y:S01]  /*0c20*/  ISETP.NE.U32.AND P4, PT, R0, RZ, PT ;  /* 0x000000ff0000720c */ /* 0x000fe20003f85070 */
[----:B------:R-:W-:Y:S01]  /*0c30*/  @!P1 IMAD.MOV R9, RZ, RZ, -R9 ;  /* 0x000000ffff099224 */ /* 0x000fe200078e0a09 */
[----:B------:R-:W-:Y:S01]  /*0c40*/  ISETP.GE.AND P2, PT, R69, RZ, PT ;  /* 0x000000ff4500720c */ /* 0x000fe20003f46270 */
[----:B------:R-:W-:Y:S01]  /*0c50*/  @!P5 IMAD.MOV R7, RZ, RZ, -R7 ;  /* 0x000000ffff07d224 */ /* 0x000fe200078e0a07 */
[----:B------:R-:W-:-:S02]  /*0c60*/  ISETP.NE.AND P5, PT, RZ, c[0x0][0x178], PT ;  /* 0x00005e00ff007a0c */ /* 0x000fc40003fa5270 */
[----:B------:R-:W-:Y:S02]  /*0c70*/  LOP3.LUT R0, RZ, c[0x0][0x178], RZ, 0x33, !PT ;  /* 0x00005e00ff007a12 */ /* 0x000fe400078e33ff */
[----:B------:R-:W-:Y:S01]  /*0c80*/  ISETP.NE.U32.AND P1, PT, R4, RZ, PT ;  /* 0x000000ff0400720c */ /* 0x000fe20003f25070 */
[----:B------:R-:W-:Y:S01]  /*0c90*/  @!P0 IMAD.MOV R5, RZ, RZ, -R5 ;  /* 0x000000ffff058224 */ /* 0x000fe200078e0a05 */
[C---:B------:R-:W-:Y:S01]  /*0ca0*/  SEL R13, R0.reuse, R9, !P5 ;  /* 0x00000009000d7207 */ /* 0x040fe20006800000 */
[----:B------:R-:W-:Y:S01]  /*0cb0*/  @!P3 IMAD.MOV R15, RZ, RZ, -R15 ;  /* 0x000000ffff0fb224 */ /* 0x000fe200078e0a0f */
[C---:B------:R-:W-:Y:S01]  /*0cc0*/  SEL R11, R0.reuse, R7, !P5 ;  /* 0x00000007000b7207 */ /* 0x040fe20006800000 */
[----:B------:R-:W-:Y:S01]  /*0cd0*/  IMAD.U32 R4, RZ, RZ, UR9 ;  /* 0x00000009ff047e24 */ /* 0x000fe2000f8e00ff */
[C---:B------:R-:W-:Y:S01]  /*0ce0*/  SEL R5, R0.reuse, R5, !P5 ;  /* 0x0000000500057207 */ /* 0x040fe20006800000 */
[----:B------:R-:W-:Y:S01]  /*0cf0*/  @!P2 IMAD.MOV R88, RZ, RZ, -R88 ;  /* 0x000000ffff58a224 */ /* 0x000fe200078e0a58 */
[----:B------:R-:W-:Y:S01]  /*0d00*/  SEL R9, R0, R15, !P5 ;  /* 0x0000000f00097207 */ /* 0x000fe20006800000 */
[----:B------:R-:W-:Y:S01]  /*0d10*/  IMAD.SHL.U32 R15, R82, 0x8, RZ ;  /* 0x00000008520f7824 */ /* 0x000fe200078e00ff */
[----:B------:R-:W-:Y:S01]  /*0d20*/  ISETP.NE.AND P0, PT, RZ, c[0x0][0x17c], PT ;  /* 0x00005f00ff007a0c */ /* 0x000fe20003f05270 */
[----:B------:R-:W-:Y:S01]  /*0d30*/  IMAD.U32 R0, RZ, RZ, UR6 ;  /* 0x00000006ff007e24 */ /* 0x000fe2000f8e00ff */
[----:B------:R-:W-:Y:S01]  /*0d40*/  ISETP.GE.AND P5, PT, R85, UR8, PT ;  /* 0x0000000855007c0c */ /* 0x000fe2000bfa6270 */
[--C-:B------:R-:W-:Y:S01]  /*0d50*/  IMAD R74, R13, c[0x0][0x184], R86.reuse ;  /* 0x000061000d4a7a24 */ /* 0x100fe200078e0256 */
[----:B------:R-:W-:Y:S01]  /*0d60*/  ISETP.GE.AND P3, PT, R86, UR5, PT ;  /* 0x0000000556007c0c */ /* 0x000fe2000bf66270 */
[--C-:B------:R-:W-:Y:S01]  /*0d70*/  IMAD R76, R11, c[0x0][0x184], R86.reuse ;  /* 0x000061000b4c7a24 */ /* 0x100fe200078e0256 */
[----:B------:R-:W-:Y:S01]  /*0d80*/  SEL R6, R2, RZ, !P5 ;  /* 0x000000ff02067207 */ /* 0x000fe20006800000 */
[--C-:B------:R-:W-:Y:S01]  /*0d90*/  IMAD R78, R9, c[0x0][0x184], R86.reuse ;  /* 0x00006100094e7a24 */ /* 0x100fe200078e0256 */
[----:B------:R-:W-:Y:S01]  /*0da0*/  ISETP.GE.AND P5, PT, R84, c[0x0][0x180], PT ;  /* 0x0000600054007a0c */ /* 0x000fe20003fa6270 */
[----:B------:R-:W-:Y:S01]  /*0db0*/  IMAD R80, R5, c[0x0][0x184], R86 ;  /* 0x0000610005507a24 */ /* 0x000fe200078e0256 */
[----:B------:R-:W-:Y:S01]  /*0dc0*/  SEL R7, R4, RZ, !P3 ;  /* 0x000000ff04077207 */ /* 0x000fe20005800000 */
[----:B------:R-:W-:Y:S01]  /*0dd0*/  ULDC UR6, c[0x0][0x188] ;  /* 0x0000620000067ab9 */ /* 0x000fe20000000800 */
[----:B------:R-:W-:Y:S01]  /*0de0*/  ISETP.GE.AND P2, PT, R86, UR4, PT ;  /* 0x0000000456007c0c */ /* 0x000fe2000bf46270 */
[----:B------:R-:W-:Y:S01]  /*0df0*/  USHF.L.U32 UR6, UR6, 0x5, URZ ;  /* 0x0000000506067899 */ /* 0x000fe2000800063f */
[----:B------:R-:W-:-:S02]  /*0e00*/  LOP3.LUT R52, R15, R82, RZ, 0x3c, !PT ;  /* 0x000000520f347212 */ /* 0x000fc400078e3cff */
[----:B------:R-:W-:Y:S02]  /*0e10*/  SEL R3, R3, RZ, !P5 ;  /* 0x000000ff03037207 */ /* 0x000fe40006800000 */
[----:B------:R-:W-:Y:S02]  /*0e20*/  ISETP.NE.U32.AND P3, PT, R6, RZ, PT ;  /* 0x000000ff0600720c */ /* 0x000fe40003f65070 */
[----:B------:R-:W-:Y:S02]  /*0e30*/  ISETP.NE.U32.AND P5, PT, R7, RZ, PT ;  /* 0x000000ff0700720c */ /* 0x000fe40003fa5070 */
[----:B------:R-:W-:Y:S02]  /*0e40*/  SEL R6, R0, RZ, !P2 ;  /* 0x000000ff00067207 */ /* 0x000fe40005000000 */
[----:B------:R-:W-:Y:S02]  /*0e50*/  LOP3.LUT R7, R52, 0x18, RZ, 0xc0, !PT ;  /* 0x0000001834077812 */ /* 0x000fe400078ec0ff */
[----:B------:R-:W-:-:S02]  /*0e60*/  @!P0 LOP3.LUT R88, RZ, c[0x0][0x17c], RZ, 0x33, !PT ;  /* 0x00005f00ff588a12 */ /* 0x000fc400078e33ff */
[----:B------:R-:W-:Y:S01]  /*0e70*/  ISETP.NE.U32.AND P2, PT, R6, RZ, PT ;  /* 0x000000ff0600720c */ /* 0x000fe20003f45070 */
[----:B------:R-:W-:Y:S01]  /*0e80*/  IMAD.SHL.U32 R6, R7, 0x2, RZ ;  /* 0x0000000207067824 */ /* 0x000fe200078e00ff */
[----:B------:R-:W-:Y:S01]  /*0e90*/  ISETP.NE.U32.AND P0, PT, R3, RZ, PT ;  /* 0x000000ff0300720c */ /* 0x000fe20003f05070 */
[----:B------:R-:W-:Y:S02]  /*0ea0*/  IMAD.MOV.U32 R3, RZ, RZ, 0x2 ;  /* 0x00000002ff037424 */ /* 0x000fe400078e00ff */
[----:B------:R-:W-:Y:S02]  /*0eb0*/  IMAD R88, R85, c[0x0][0x188], R88 ;  /* 0x0000620055587a24 */ /* 0x000fe400078e0258 */
[----:B------:R-:W-:Y:S02]  /*0ec0*/  IMAD R7, R89, 0x40, R6 ;  /* 0x0000004059077824 */ /* 0x000fe400078e0206 */
[----:B------:R-:W-:-:S04]  /*0ed0*/  IMAD.WIDE R16, R74, R3, c[0x0][0x160] ;  /* 0x000058004a107625 */ /* 0x000fc800078e0203 */
[-C--:B------:R-:W-:Y:S01]  /*0ee0*/  IMAD.WIDE R14, R76, R3.reuse, c[0x0][0x160] ;  /* 0x000058004c0e7625 */ /* 0x080fe200078e0203 */
[----:B------:R1:W-:Y:S03]  /*0ef0*/  LDGSTS.E.BYPASS.LTC128B.128 [R7], [R16.64], P6 ;  /* 0x0000000010077fae */ /* 0x0003e6000b101d58 */
[-C--:B------:R-:W-:Y:S01]  /*0f00*/  IMAD.WIDE R12, R78, R3.reuse, c[0x0][0x160] ;  /* 0x000058004e0c7625 */ /* 0x080fe200078e0203 */
[----:B------:R2:W-:Y:S03]  /*0f10*/  LDGSTS.E.BYPASS.LTC128B.128 [R7+0x400], [R14.64], P6 ;  /* 0x004000000e077fae */ /* 0x0005e6000b101d58 */
[----:B------:R-:W-:Y:S01]  /*0f20*/  IMAD R91, R91, 0x10, R88 ;  /* 0x000000105b5b7824 */ /* 0x000fe200078e0258 */
[----:B------:R3:W-:Y:S01]  /*0f30*/  LDGSTS.E.BYPASS.LTC128B.128 [R7+0x800], [R12.64], P6 ;  /* 0x008000000c077fae */ /* 0x0007e2000b101d58 */
[----:B------:R-:W-:-:S04]  /*0f40*/  IMAD.WIDE R10, R80, R3, c[0x0][0x160] ;  /* 0x00005800500a7625 */ /* 0x000fc800078e0203 */
[----:B------:R-:W-:Y:S01]  /*0f50*/  IMAD R6, R85, 0x40, R6 ;  /* 0x0000004055067824 */ /* 0x000fe200078e0206 */
[----:B------:R1:W-:Y:S01]  /*0f60*/  LDGSTS.E.BYPASS.LTC128B.128 [R7+0xc00], [R10.64], P6 ;  /* 0x00c000000a077fae */ /* 0x0003e2000b101d58 */
[-C--:B------:R-:W-:Y:S01]  /*0f70*/  IMAD.WIDE R8, R88, R3.reuse, c[0x0][0x168] ;  /* 0x00005a0058087625 */ /* 0x080fe200078e0203 */
[----:B------:R-:W-:Y:S02]  /*0f80*/  ISETP.GE.AND P6, PT, R84, UR8, PT ;  /* 0x0000000854007c0c */ /* 0x000fe4000bfc6270 */
[----:B------:R-:W0:Y:S01]  /*0f90*/  LDGDEPBAR ;  /* 0x00000000000079af */ /* 0x000e220000000000 */
[----:B------:R-:W-:Y:S01]  /*0fa0*/  IMAD.WIDE R18, R91, R3, c[0x0][0x168] ;  /* 0x00005a005b127625 */ /* 0x000fe200078e0203 */
[----:B------:R-:W-:Y:S02]  /*0fb0*/  SEL R2, R2, RZ, !P6 ;  /* 0x000000ff02027207 */ /* 0x000fe40007000000 */
[----:B------:R1:W-:Y:S01]  /*0fc0*/  LDGSTS.E.BYPASS.LTC128B.128 [R6+0x5000], [R8.64], P1 ;  /* 0x0500000008067fae */ /* 0x0003e20008901d58 */
[----:B------:R-:W-:-:S02]  /*0fd0*/  ISETP.GE.AND P1, PT, R85, UR5, PT ;  /* 0x0000000555007c0c */ /* 0x000fc4000bf26270 */
[----:B------:R-:W-:Y:S01]  /*0fe0*/  ISETP.NE.U32.AND P6, PT, R2, RZ, PT ;  /* 0x000000ff0200720c */ /* 0x000fe20003fc5070 */
[----:B------:R2:W-:Y:S01]  /*0ff0*/  LDGSTS.E.BYPASS.LTC128B.128 [R6+0x5400], [R18.64], P0 ;  /* 0x0540000012067fae */ /* 0x0005e20008101d58 */
[----:B------:R-:W-:Y:S01]  /*1000*/  IMAD.U32 R2, RZ, RZ, UR6 ;  /* 0x00000006ff027e24 */ /* 0x000fe2000f8e00ff */
[----:B------:R-:W-:Y:S02]  /*1010*/  ISETP.GE.AND P0, PT, R84, UR5, PT ;  /* 0x0000000554007c0c */ /* 0x000fe4000bf06270 */
[----:B------:R-:W0:Y:S01]  /*1020*/  LDGDEPBAR ;  /* 0x00000000000079af */ /* 0x000e220000000000 */
[C---:B------:R-:W-:Y:S02]  /*1030*/  SEL R5, R4.reuse, RZ, !P1 ;  /* 0x000000ff04057207 */ /* 0x040fe40004800000 */
[----:B------:R-:W-:Y:S01]  /*1040*/  SEL R4, R4, RZ, !P0 ;  /* 0x000000ff04047207 */ /* 0x000fe20004000000 */
[----:B------:R-:W-:Y:S01]  /*1050*/  BAR.SYNC.DEFER_BLOCKING 0x0 ;  /* 0x0000000000007b1d */ /* 0x000fe20000010000 */
[----:B------:R-:W-:-:S02]  /*1060*/  ISETP.GE.AND P1, PT, R85, UR4, PT ;  /* 0x0000000455007c0c */ /* 0x000fc4000bf26270 */
[----:B------:R-:W-:Y:S02]  /*1070*/  ISETP.GE.AND P0, PT, R84, UR4, PT ;  /* 0x0000000454007c0c */ /* 0x000fe4000bf06270 */
[C---:B------:R-:W-:Y:S02]  /*1080*/  SEL R3, R0.reuse, RZ, !P1 ;  /* 0x000000ff00037207 */ /* 0x040fe40004800000 */
[----:B------:R-:W-:Y:S02]  /*1090*/  SEL R0, R0, RZ, !P0 ;  /* 0x000000ff00007207 */ /* 0x000fe40004000000 */
[----:B------:R-:W-:Y:S02]  /*10a0*/  ISETP.NE.U32.AND P1, PT, R3, RZ, PT ;  /* 0x000000ff0300720c */ /* 0x000fe40003f25070 */
[----:B------:R-:W-:Y:S02]  /*10b0*/  ISETP.NE.U32.AND P0, PT, R0, RZ, PT ;  /* 0x000000ff0000720c */ /* 0x000fe40003f05070 */
[----:B------:R-:W-:Y:S01]  /*10c0*/  SHF.R.U32.HI R0, RZ, 0x1, R82 ;  /* 0x00000001ff007819 */ /* 0x000fe20000011652 */
[----:B-1----:R-:W-:-:S03]  /*10d0*/  IMAD.WIDE R8, R2, 0x2, R8 ;  /* 0x0000000202087825 */ /* 0x002fc600078e0208 */
[----:B------:R-:W-:Y:S01]  /*10e0*/  LOP3.LUT R3, R0, 0x10, RZ, 0xc0, !PT ;  /* 0x0000001000037812 */ /* 0x000fe200078ec0ff */
[----:B--2---:R-:W-:-:S03]  /*10f0*/  IMAD.WIDE R18, R2, 0x2, R18 ;  /* 0x0000000202127825 */ /* 0x004fc600078e0212 */
[----:B------:R-:W-:Y:S01]  /*1100*/  LOP3.LUT R3, R3, 0xf, R82, 0xf8, !PT ;  /* 0x0000000f03037812 */ /* 0x000fe200078ef852 */
[----:B------:R-:W-:Y:S01]  /*1110*/  @!PT LDS RZ, [RZ] ;  /* 0x00000000fffff984 */ /* 0x000fe20000000800 */
[----:B------:R-:W-:Y:S01]  /*1120*/  @!PT LDS RZ, [RZ] ;  /* 0x00000000fffff984 */ /* 0x000fe20000000800 */
[----:B------:R-:W-:Y:S01]  /*1130*/  @!PT LDS RZ, [RZ] ;  /* 0x00000000fffff984 */ /* 0x000fe20000000800 */
[----:B------:R1:W-:Y:S02]  /*1140*/  LDGSTS.E.BYPASS.LTC128B.128 [R7+0x1000], [R16.64+0x40], P4 ;  /* 0x0100004010077fae */ /* 0x0003e4000a101d58 */
[----:B------:R-:W-:Y:S02]  /*1150*/  IMAD.WIDE R20, R2, 0x2, R18 ;  /* 0x0000000202147825 */ /* 0x000fe400078e0212 */
[----:B------:R2:W-:Y:S04]  /*1160*/  LDGSTS.E.BYPASS.LTC128B.128 [R7+0x1400], [R14.64+0x40], P4 ;  /* 0x014000400e077fae */ /* 0x0005e8000a101d58 */
[----:B------:R3:W-:Y:S04]  /*1170*/  LDGSTS.E.BYPASS.LTC128B.128 [R7+0x1800], [R12.64+0x40], P4 ;  /* 0x018000400c077fae */ /* 0x0007e8000a101d58 */
[----:B------:R1:W-:Y:S01]  /*1180*/  LDGSTS.E.BYPASS.LTC128B.128 [R7+0x1c00], [R10.64+0x40], P4 ;  /* 0x01c000400a077fae */ /* 0x0003e2000a101d58 */
[----:B------:R-:W-:-:S03]  /*1190*/  ISETP.NE.U32.AND P4, PT, R5, RZ, PT ;  /* 0x000000ff0500720c */ /* 0x000fc60003f85070 */
[----:B------:R-:W0:Y:S04]  /*11a0*/  LDGDEPBAR ;  /* 0x00000000000079af */ /* 0x000e280000000000 */
[----:B------:R1:W-:Y:S01]  /*11b0*/  LDGSTS.E.BYPASS.LTC128B.128 [R6+0x5800], [R8.64], P3 ;  /* 0x0580000008067fae */ /* 0x0003e20009901d58 */
[----:B------:R-:W-:Y:S01]  /*11c0*/  ISETP.NE.U32.AND P3, PT, R4, RZ, PT ;  /* 0x000000ff0400720c */ /* 0x000fe20003f65070 */
[C---:B------:R-:W-:Y:S02]  /*11d0*/  IMAD.WIDE R4, R2.reuse, 0x2, R8 ;  /* 0x0000000202047825 */ /* 0x040fe400078e0208 */
[----:B------:R2:W-:Y:S04]  /*11e0*/  LDGSTS.E.BYPASS.LTC128B.128 [R6+0x5c00], [R18.64], P6 ;  /* 0x05c0000012067fae */ /* 0x0005e8000b101d58 */
[----:B------:R-:W0:Y:S04]  /*11f0*/  LDGDEPBAR ;  /* 0x00000000000079af */ /* 0x000e280000000000 */
[----:B------:R-:W-:Y:S01]  /*1200*/  BAR.SYNC.DEFER_BLOCKING 0x0 ;  /* 0x0000000000007b1d */ /* 0x000fe20000010000 */
[----:B-1----:R-:W-:-:S04]  /*1210*/  IMAD.WIDE R8, R2, 0x2, R4 ;  /* 0x0000000202087825 */ /* 0x002fc800078e0204 */
[----:B--2---:R-:W-:Y:S01]  /*1220*/  IMAD.WIDE R18, R2, 0x2, R20 ;  /* 0x0000000202127825 */ /* 0x004fe200078e0214 */
[----:B------:R-:W-:Y:S01]  /*1230*/  SHF.R.U32.HI R2, RZ, 0x1, R82 ;  /* 0x00000001ff027819 */ /* 0x000fe20000011652 */
[----:B------:R-:W-:Y:S01]  /*1240*/  @!PT LDS RZ, [RZ] ;  /* 0x00000000fffff984 */ /* 0x000fe20000000800 */
[----:B------:R-:W-:Y:S01]  /*1250*/  @!PT LDS RZ, [RZ] ;  /* 0x00000000fffff984 */ /* 0x000fe20000000800 */
[----:B------:R-:W-:Y:S01]  /*1260*/  @!PT LDS RZ, [RZ] ;  /* 0x00000000fffff984 */ /* 0x000fe20000000800 */
[----:B------:R1:W-:Y:S03]  /*1270*/  LDGSTS.E.BYPASS.LTC128B.128 [R7+0x2000], [R16.64+0x80], P5 ;  /* 0x0200008010077fae */ /* 0x0003e6000a901d58 */
[----:B------:R-:W-:Y:S01]  /*1280*/  SGXT.U32 R0, R2, 0x2 ;  /* 0x000000020200781a */ /* 0x000fe20000000000 */
[----:B------:R2:W-:Y:S03]  /*1290*/  LDGSTS.E.BYPASS.LTC128B.128 [R7+0x2400], [R14.64+0x80], P5 ;  /* 0x024000800e077fae */ /* 0x0005e6000a901d58 */
[----:B------:R-:W-:Y:S02]  /*12a0*/  LOP3.LUT R2, R57, R0, RZ, 0x3c, !PT ;  /* 0x0000000039027212 */ /* 0x000fe400078e3cff */
[----:B------:R-:W-:Y:S01]  /*12b0*/  LOP3.LUT R54, R0, 0x2, R57, 0x1e, !PT ;  /* 0x0000000200367812 */ /* 0x000fe200078e1e39 */
[----:B------:R3:W-:Y:S02]  /*12c0*/  LDGSTS.E.BYPASS.LTC128B.128 [R7+0x2800], [R12.64+0x80], P5 ;  /* 0x028000800c077fae */ /* 0x0007e4000a901d58 */
[----:B------:R-:W-:-:S02]  /*12d0*/  IMAD.SHL.U32 R94, R2, 0x10, RZ ;  /* 0x00000010025e7824 */ /* 0x000fc400078e00ff */
[----:B------:R1:W-:Y:S01]  /*12e0*/  LDGSTS.E.BYPASS.LTC128B.128 [R7+0x2c00], [R10.64+0x80], P5 ;  /* 0x02c000800a077fae */ /* 0x0003e2000a901d58 */
[----:B------:R-:W-:Y:S02]  /*12f0*/  IMAD.SHL.U32 R54, R54, 0x10, RZ ;  /* 0x0000001036367824 */ /* 0x000fe400078e00ff */
[----:B------:R-:W-:Y:S01]  /*1300*/  LOP3.LUT R40, R83, R94, RZ, 0xfc, !PT ;  /* 0x0000005e53287212 */ /* 0x000fe200078efcff */
[----:B------:R-:W0:Y:S02]  /*1310*/  LDGDEPBAR ;  /* 0x00000000000079af */ /* 0x000e240000000000 */
[----:B------:R-:W-:Y:S02]  /*1320*/  LOP3.LUT R44, R54, R83, RZ, 0xfc, !PT ;  /* 0x00000053362c7212 */ /* 0x000fe400078efcff */
[----:B------:R1:W-:Y:S04]  /*1330*/  LDGSTS.E.BYPASS.LTC128B.128 [R6+0x6000], [R4.64], P4 ;  /* 0x0600000004067fae */ /* 0x0003e8000a101d58 */
[----:B------:R2:W-:Y:S04]  /*1340*/  LDGSTS.E.BYPASS.LTC128B.128 [R6+0x6400], [R20.64], P3 ;  /* 0x0640000014067fae */ /* 0x0005e80009901d58 */
[----:B------:R-:W0:Y:S04]  /*1350*/  LDGDEPBAR ;  /* 0x00000000000079af */ /* 0x000e280000000000 */
[----:B------:R-:W-:Y:S01]  /*1360*/  BAR.SYNC.DEFER_BLOCKING 0x0 ;  /* 0x0000000000007b1d */ /* 0x000fe20000010000 */
[----:B-1----:R-:W-:Y:S01]  /*1370*/  CS2R R4, SRZ ;  /* 0x0000000000047805 */ /* 0x002fe2000001ff00 */
[----:B--2---:R-:W-:-:S04]  /*1380*/  CS2R R20, SRZ ;  /* 0x0000000000147805 */ /* 0x004fc8000001ff00 */
[----:B------:R-:W-:Y:S01]  /*1390*/  @!PT LDS RZ, [RZ] ;  /* 0x00000000fffff984 */ /* 0x000fe20000000800 */
[----:B------:R-:W-:Y:S01]  /*13a0*/  @!PT LDS RZ, [RZ] ;  /* 0x00000000fffff984 */ /* 0x000fe20000000800 */
[----:B------:R-:W-:Y:S01]  /*13b0*/  @!PT LDS RZ, [RZ] ;  /* 0x00000000fffff984 */ /* 0x000fe20000000800 */
[----:B------:R1:W-:Y:S04]  /*13c0*/  LDGSTS.E.BYPASS.LTC128B.128 [R7+0x3000], [R16.64+0xc0], P2 ;  /* 0x030000c010077fae */ /* 0x0003e80009101d58 */
[----:B------:R2:W-:Y:S04]  /*13d0*/  LDGSTS.E.BYPASS.LTC128B.128 [R7+0x3400], [R14.64+0xc0], P2 ;  /* 0x034000c00e077fae */ /* 0x0005e80009101d58 */
[----:B------:R3:W-:Y:S04]  /*13e0*/  LDGSTS.E.BYPASS.LTC128B.128 [R7+0x3800], [R12.64+0xc0], P2 ;  /* 0x038000c00c077fae */ /* 0x0007e80009101d58 */
[----:B------:R3:W-:Y:S04]  /*13f0*/  LDGSTS.E.BYPASS.LTC128B.128 [R7+0x3c00], [R10.64+0xc0], P2 ;  /* 0x03c000c00a077fae */ /* 0x0007e80009101d58 */
[----:B------:R-:W0:Y:S04]  /*1400*/  LDGDEPBAR ;  /* 0x00000000000079af */ /* 0x000e280000000000 */
[----:B------:R3:W-:Y:S04]  /*1410*/  LDGSTS.E.BYPASS.LTC128B.128 [R6+0x6800], [R8.64], P1 ;  /* 0x0680000008067fae */ /* 0x0007e80008901d58 */
[----:B------:R3:W-:Y:S01]  /*1420*/  LDGSTS.E.BYPASS.LTC128B.128 [R6+0x6c00], [R18.64], P0 ;  /* 0x06c0000012067fae */ /* 0x0007e20008101d58 */
[----:B------:R-:W-:Y:S01]  /*1430*/  PLOP3.LUT P0, PT, PT, PT, UP0, 0x80, 0x0 ;  /* 0x000000000000781c */ /* 0x000fe20003f0f008 */
[----:B-1----:R-:W-:-:S02]  /*1440*/  CS2R R16, SRZ ;  /* 0x0000000000107805 */ /* 0x002fc4000001ff00 */
[----:B------:R-:W0:Y:S01]  /*1450*/  LDGDEPBAR ;  /* 0x00000000000079af */ /* 0x000e220000000000 */
[----:B--2---:R-:W-:Y:S01]  /*1460*/  CS2R R14, SRZ ;  /* 0x00000000000e7805 */ /* 0x004fe2000001ff00 */
[----:B---3--:R-:W-:Y:S01]  /*1470*/  IMAD.SHL.U32 R13, R3, 0x40, RZ ;  /* 0x00000040030d7824 */ /* 0x008fe200078e00ff */
[----:B------:R-:W-:-:S04]  /*1480*/  CS2R R10, SRZ ;  /* 0x00000000000a7805 */ /* 0x000fc8000001ff00 */
[----:B------:R-:W-:Y:S01]  /*1490*/  LOP3.LUT R13, R13, R94, RZ, 0xfc, !PT ;  /* 0x0000005e0d0d7212 */ /* 0x000fe200078efcff */
[----:B------:R-:W-:Y:S01]  /*14a0*/  CS2R R8, SRZ ;  /* 0x0000000000087805 */ /* 0x000fe2000001ff00 */
[----:B------:R-:W-:Y:S01]  /*14b0*/  CS2R R6, SRZ ;  /* 0x0000000000067805 */ /* 0x000fe2000001ff00 */
[----:B------:R-:W-:-:S04]  /*14c0*/  DEPBAR.LE SB0, 0x6 ;  /* 0x000081800000791a */ /* 0x000fc80000000000 */
[----:B------:R-:W-:Y:S01]  /*14d0*/  BAR.SYNC.DEFER_BLOCKING 0x0 ;  /* 0x0000000000007b1d */ /* 0x000fe20000010000 */
[----:B------:R-:W-:-:S05]  /*14e0*/  CS2R R18, SRZ ;  /* 0x0000000000127805 */ /* 0x000fca000001ff00 */
[----:B------:R-:W1:Y:S04]  /*14f0*/  LDSM.16.M88.4 R36, [R13] ;  /* 0x000000000d24783b */ /* 0x000e680000000200 */
[----:B------:R2:W3:Y:S04]  /*1500*/  LDSM.16.M88.4 R48, [R13+0x800] ;  /* 0x000800000d30783b */ /* 0x0004e80000000200 */
[----:B------:R-:W1:Y:S04]  /*1510*/  LDSM.16.MT88.4 R40, [R40+0x5000] ;  /* 0x005000002828783b */ /* 0x000e680000004200 */
[----:B------:R-:W1:Y:S01]  /*1520*/  LDSM.16.MT88.4 R44, [R44+0x5000] ;  /* 0x005000002c2c783b */ /* 0x000e620000004200 */
[----:B--2---:R-:W-:Y:S01]  /*1530*/  CS2R R12, SRZ ;  /* 0x00000000000c7805 */ /* 0x004fe2000001ff00 */
[----:B------:R-:W-:Y:S05]  /*1540*/  @!P0 BRA `(.L_x_0) ;  /* 0x00000c7000008947 */ /* 0x000fea0003800000 */
[----:B------:R-:W-:Y:S01]  /*1550*/  SHF.R.S32.HI R5, RZ, 0x1f, R80 ;  /* 0x0000001fff057819 */ /* 0x000fe20000011450 */
[C---:B------:R-:W-:Y:S01]  /*1560*/  IMAD.SHL.U32 R6, R53.reuse, 0x200, RZ ;  /* 0x0000020035067824 */ /* 0x040fe200078e00ff */
[C---:B------:R-:W-:Y:S01]  /*1570*/  LEA R81, P0, R80.reuse, 0x100, 0x1 ;  /* 0x0000010050517811 */ /* 0x040fe200078008ff */
[----:B------:R-:W-:Y:S01]  /*1580*/  IMAD.SHL.U32 R4, R53, 0x200, RZ ;  /* 0x0000020035047824 */ /* 0x000fe200078e00ff */
[----:B------:R-:W-:Y:S01]  /*1590*/  IADD3 R57, R57, 0x2, RZ ;  /* 0x0000000239397810 */ /* 0x000fe20007ffe0ff */
[----:B------:R-:W-:Y:S01]  /*15a0*/  IMAD.SHL.U32 R105, R53, 0x400, RZ ;  /* 0x0000040035697824 */ /* 0x000fe200078e00ff */
[----:B------:R-:W-:Y:S01]  /*15b0*/  LEA.HI.X R80, R80, RZ, R5, 0x1, P0 ;  /* 0x000000ff50507211 */ /* 0x000fe200000f0c05 */
[----:B------:R-:W-:Y:S01]  /*15c0*/  IMAD.SHL.U32 R55, R55, 0x40, RZ ;  /* 0x0000004037377824 */ /* 0x000fe200078e00ff */
[----:B------:R-:W-:Y:S01]  /*15d0*/  SHF.R.S32.HI R5, RZ, 0x1f, R74 ;  /* 0x0000001fff057819 */ /* 0x000fe2000001144a */
[----:B------:R-:W-:Y:S01]  /*15e0*/  ULDC.64 UR4, c[0x0][0x168] ;  /* 0x00005a0000047ab9 */ /* 0x000fe20000000a00 */
[----:B------:R-:W-:Y:S01]  /*15f0*/  LEA R75, P0, R74, 0x100, 0x1 ;  /* 0x000001004a4b7811 */ /* 0x000fe200078008ff */
[----:B------:R-:W-:Y:S01]  /*1600*/  USHF.R.S32.HI UR23, URZ, 0x1f, UR7 ;  /* 0x0000001f3f177899 */ /* 0x000fe20008011407 */
[----:B------:R-:W-:Y:S01]  /*1610*/  LOP3.LUT R52, R52, 0xffff, RZ, 0xc0, !PT ;  /* 0x0000ffff34347812 */ /* 0x000fe200078ec0ff */
[----:B------:R-:W-:Y:S01]  /*1620*/  USHF.R.S32.HI UR9, URZ, 0x1f, UR6 ;  /* 0x0000001f3f097899 */ /* 0x000fe20008011406 */
[----:B------:R-:W-:Y:S01]  /*1630*/  LOP3.LUT R0, R57, R0, RZ, 0x3c, !PT ;  /* 0x0000000039007212 */ /* 0x000fe200078e3cff */
[----:B------:R-:W-:Y:S01]  /*1640*/  ULEA UR8, UP0, UR6, UR4, 0x3 ;  /* 0x0000000406087291 */ /* 0x000fe2000f80183f */
[----:B------:R-:W-:Y:S01]  /*1650*/  LEA.HI.X R74, R74, RZ, R5, 0x1, P0 ;  /* 0x000000ff4a4a7211 */ /* 0x000fe200000f0c05 */
[----:B------:R-:W-:Y:S01]  /*1660*/  IMAD.SHL.U32 R5, R56, 0x20, RZ ;  /* 0x0000002038057824 */ /* 0x000fe200078e00ff */
[----:B------:R-:W-:Y:S01]  /*1670*/  SHF.R.U32.HI R52, RZ, 0x3, R52 ;  /* 0x00000003ff347819 */ /* 0x000fe20000011634 */
[----:B------:R-:W-:Y:S01]  /*1680*/  IMAD R3, R3, 0x4, R0 ;  /* 0x0000000403037824 */ /* 0x000fe200078e0200 */
[----:B------:R-:W-:Y:S01]  /*1690*/  LOP3.LUT R6, R6, 0x600, RZ, 0xe2, !PT ;  /* 0x0000060006067812 */ /* 0x000fe200078ee2ff */
[--C-:B------:R-:W-:Y:S01]  /*16a0*/  IMAD R2, R2, 0x8, R5.reuse ;  /* 0x0000000802027824 */ /* 0x100fe200078e0205 */
[----:B------:R-:W-:Y:S01]  /*16b0*/  LOP3.LUT R4, R4, 0xe00, RZ, 0xe2, !PT ;  /* 0x00000e0004047812 */ /* 0x000fe200078ee2ff */
[----:B------:R-:W-:Y:S01]  /*16c0*/  IMAD R0, R0, 0x8, R5 ;  /* 0x0000000800007824 */ /* 0x000fe200078e0205 */
[----:B------:R-:W-:Y:S01]  /*16d0*/  LOP3.LUT R105, R105, 0x400, RZ, 0xe2, !PT ;  /* 0x0000040069697812 */ /* 0x000fe200078ee2ff */
[----:B------:R-:W-:Y:S01]  /*16e0*/  IMAD.SHL.U32 R93, R52, 0x10, RZ ;  /* 0x00000010345d7824 */ /* 0x000fe200078e00ff */
[----:B------:R-:W-:Y:S01]  /*16f0*/  SHF.R.S32.HI R9, RZ, 0x1f, R78 ;  /* 0x0000001fff097819 */ /* 0x000fe2000001144e */
[----:B------:R-:W-:Y:S01]  /*1700*/  ULEA.HI UR23, UR23, UR7, URZ, 0x5 ;  /* 0x0000000717177291 */ /* 0x000fe2000f8f283f */
[----:B------:R-:W-:Y:S01]  /*1710*/  LEA R79, P2, R78, 0x100, 0x1 ;  /* 0x000001004e4f7811 */ /* 0x000fe200078408ff */
[----:B------:R-:W-:Y:S01]  /*1720*/  CS2R R10, SRZ ;  /* 0x00000000000a7805 */ /* 0x000fe2000001ff00 */
[----:B------:R-:W-:Y:S01]  /*1730*/  SHF.R.S32.HI R7, RZ, 0x1f, R76 ;  /* 0x0000001fff077819 */ /* 0x000fe2000001144c */
[----:B------:R-:W-:Y:S01]  /*1740*/  CS2R R12, SRZ ;  /* 0x00000000000c7805 */ /* 0x000fe2000001ff00 */
[----:B------:R-:W-:Y:S01]  /*1750*/  LEA R77, P1, R76, 0x100, 0x1 ;  /* 0x000001004c4d7811 */ /* 0x000fe200078208ff */
[----:B------:R-:W-:Y:S01]  /*1760*/  CS2R R14, SRZ ;  /* 0x00000000000e7805 */ /* 0x000fe2000001ff00 */
[-C--:B------:R-:W-:Y:S01]  /*1770*/  LOP3.LUT R101, R6, R55.reuse, RZ, 0xfc, !PT ;  /* 0x0000003706657212 */ /* 0x080fe200078efcff */
[----:B------:R-:W-:Y:S01]  /*1780*/  CS2R R16, SRZ ;  /* 0x0000000000107805 */ /* 0x000fe2000001ff00 */
[----:B------:R-:W-:Y:S01]  /*1790*/  LOP3.LUT R97, R4, R55, RZ, 0xfc, !PT ;  /* 0x0000003704617212 */ /* 0x000fe200078efcff */
[----:B------:R-:W-:Y:S01]  /*17a0*/  CS2R R18, SRZ ;  /* 0x0000000000127805 */ /* 0x000fe2000001ff00 */
[----:B------:R-:W-:Y:S01]  /*17b0*/  SHF.R.S32.HI R92, RZ, 0x1f, R91 ;  /* 0x0000001fff5c7819 */ /* 0x000fe2000001145b */
[----:B------:R-:W-:Y:S01]  /*17c0*/  CS2R R20, SRZ ;  /* 0x0000000000147805 */ /* 0x000fe2000001ff00 */
[----:B------:R-:W-:Y:S01]  /*17d0*/  SHF.R.S32.HI R5, RZ, 0x1f, R88 ;  /* 0x0000001fff057819 */ /* 0x000fe20000011458 */
[----:B------:R-:W-:Y:S01]  /*17e0*/  CS2R R22, SRZ ;  /* 0x0000000000167805 */ /* 0x000fe2000001ff00 */
[----:B------:R-:W-:Y:S01]  /*17f0*/  LOP3.LUT R105, R105, R94, RZ, 0xfc, !PT ;  /* 0x0000005e69697212 */ /* 0x000fe200078efcff */
[----:B------:R-:W-:Y:S01]  /*1800*/  CS2R R24, SRZ ;  /* 0x0000000000187805 */ /* 0x000fe2000001ff00 */
[----:B------:R-:W-:Y:S01]  /*1810*/  LEA.HI.X R78, R78, RZ, R9, 0x1, P2 ;  /* 0x000000ff4e4e7211 */ /* 0x000fe200010f0c09 */
[----:B------:R-:W-:Y:S01]  /*1820*/  CS2R R26, SRZ ;  /* 0x00000000001a7805 */ /* 0x000fe2000001ff00 */
[----:B------:R-:W-:Y:S01]  /*1830*/  LEA.HI.X R76, R76, RZ, R7, 0x1, P1 ;  /* 0x000000ff4c4c7211 */ /* 0x000fe200008f0c07 */
[----:B------:R-:W-:Y:S01]  /*1840*/  CS2R R8, SRZ ;  /* 0x0000000000087805 */ /* 0x000fe2000001ff00 */
[C---:B------:R-:W-:Y:S01]  /*1850*/  SHF.L.U64.HI R92, R91.reuse, 0x1, R92 ;  /* 0x000000015b5c7819 */ /* 0x040fe2000001025c */
[----:B------:R-:W-:Y:S01]  /*1860*/  IMAD.SHL.U32 R91, R91, 0x2, RZ ;  /* 0x000000025b5b7824 */ /* 0x000fe200078e00ff */
[C---:B------:R-:W-:Y:S01]  /*1870*/  SHF.L.U64.HI R90, R88.reuse, 0x1, R5 ;  /* 0x00000001585a7819 */ /* 0x040fe20000010205 */
[----:B------:R-:W-:Y:S01]  /*1880*/  IMAD.SHL.U32 R88, R88, 0x2, RZ ;  /* 0x0000000258587824 */ /* 0x000fe200078e00ff */
[----:B------:R-:W-:Y:S01]  /*1890*/  LOP3.LUT R107, R105, 0x1800, RZ, 0xfc, !PT ;  /* 0x00001800696b7812 */ /* 0x000fe200078efcff */
[----:B------:R-:W-:Y:S01]  /*18a0*/  CS2R R4, SRZ ;  /* 0x0000000000047805 */ /* 0x000fe2000001ff00 */
        /* <DEDUP_REMOVED lines=8> */
[----:B------:R-:W-:Y:S01]  /*1930*/  CS2R R34, SRZ ;  /* 0x0000000000227805 */ /* 0x000fe2000001ff00 */
[----:B------:R-:W-:Y:S01]  /*1940*/  LOP3.LUT R93, R93, 0x30, RZ, 0xe2, !PT ;  /* 0x000000305d5d7812 */ /* 0x000fe200078ee2ff */
[----:B------:R-:W-:Y:S01]  /*1950*/  IMAD.SHL.U32 R3, R3, 0x8, RZ ;  /* 0x0000000803037824 */ /* 0x000fe200078e00ff */
[----:B------:R-:W-:Y:S01]  /*1960*/  LOP3.LUT R105, R105, 0x1000, RZ, 0xfc, !PT ;  /* 0x0000100069697812 */ /* 0x000fe200078efcff */
[----:B------:R-:W-:Y:S01]  /*1970*/  ULEA.HI.X UR11, UR6, UR5, UR9, 0x3, UP0 ;  /* 0x00000005060b7291 */ /* 0x000fe200080f1c09 */
[----:B------:R-:W-:Y:S01]  /*1980*/  IADD3 R101, R101, 0x7400, RZ ;  /* 0x0000740065657810 */ /* 0x000fe20007ffe0ff */
[----:B------:R-:W-:Y:S01]  /*1990*/  USHF.L.U32 UR10, UR6, 0x1, URZ ;  /* 0x00000001060a7899 */ /* 0x000fe2000800063f */
[----:B------:R-:W-:Y:S01]  /*19a0*/  IADD3 R97, R97, 0x4c00, RZ ;  /* 0x00004c0061617810 */ /* 0x000fe20007ffe0ff */
[----:B------:R-:W-:-:S02]  /*19b0*/  USHF.L.U64.HI UR9, UR6, 0x1, UR9 ;  /* 0x0000000106097899 */ /* 0x000fc40008010209 */
[----:B------:R-:W-:Y:S02]  /*19c0*/  UMOV UR5, 0x5000 ;  /* 0x0000500000057882 */ /* 0x000fe40000000000 */
[----:B------:R-:W-:Y:S02]  /*19d0*/  UIADD3 UR22, UR22, -0x80, URZ ;  /* 0xffffff8016167890 */ /* 0x000fe4000fffe03f */
[----:B------:R-:W-:Y:S02]  /*19e0*/  UMOV UR21, URZ ;  /* 0x0000003f00157c82 */ /* 0x000fe40008000000 */
[----:B------:R-:W-:Y:S02]  /*19f0*/  UMOV UR20, 0x4 ;  /* 0x0000000400147882 */ /* 0x000fe40000000000 */
[----:B------:R-:W-:Y:S02]  /*1a00*/  UMOV UR19, 0x5800 ;  /* 0x0000580000137882 */ /* 0x000fe40000000000 */
[----:B------:R-:W-:-:S02]  /*1a10*/  UMOV UR18, 0x1000 ;  /* 0x0000100000127882 */ /* 0x000fc40000000000 */
[----:B------:R-:W-:Y:S02]  /*1a20*/  UMOV UR17, URZ ;  /* 0x0000003f00117c82 */ /* 0x000fe40008000000 */
[----:B------:R-:W-:Y:S02]  /*1a30*/  UMOV UR16, 0x1 ;  /* 0x0000000100107882 */ /* 0x000fe40000000000 */
[----:B------:R-:W-:Y:S02]  /*1a40*/  UMOV UR4, URZ ;  /* 0x0000003f00047c82 */ /* 0x000fe40008000000 */
[----:B------:R-:W-:Y:S02]  /*1a50*/  USHF.R.S32.HI UR23, URZ, 0x5, UR23 ;  /* 0x000000053f177899 */ /* 0x000fe40008011417 */
[----:B------:R-:W-:-:S02]  /*1a60*/  ULDC.64 UR6, c[0x0][0x160] ;  /* 0x0000580000067ab9 */ /* 0x000fc40000000a00 */
.L_x_1:
[C---:B-1---5:R-:W5:Y:S01]  /*1a70*/  HMMA.16816.F32 R4, R36.reuse, R40, R4 ;  /* 0x000000282404723c */ /* 0x062f620000001804 */
[----:B------:R-:W-:Y:S02]  /*1a80*/  UISETP.GE.AND UP0, UPT, UR20, UR23, UPT ;  /* 0x000000171400728c */ /* 0x000fe4000bf06270 */
[----:B------:R-:W-:Y:S01]  /*1a90*/  UIMAD.WIDE.U32 UR12, UR20, -0x33333333, URZ ;  /* 0xcccccccd140c78a5 */ /* 0x000fe2000f8e003f */
[----:B------:R-:W-:Y:S01]  /*1aa0*/  LEA R56, R2, UR5, 0x1 ;  /* 0x0000000502387c11 */ /* 0x000fe2000f8e08ff */
[----:B------:R-:W-:Y:S01]  /*1ab0*/  UIMAD.WIDE.U32 UR14, UR16, -0x33333333, URZ ;  /* 0xcccccccd100e78a5 */ /* 0x000fe2000f8e003f */
[----:B------:R-:W-:Y:S02]  /*1ac0*/  LEA R60, R0, UR5, 0x1 ;  /* 0x00000005003c7c11 */ /* 0x000fe4000f8e08ff */
[C---:B------:R-:W5:Y:S01]  /*1ad0*/  HMMA.16816.F32 R8, R36.reuse, R42, R8 ;  /* 0x0000002a2408723c */ /* 0x040f620000001808 */
[----:B------:R-:W-:Y:S01]  /*1ae0*/  PLOP3.LUT P0, PT, PT, PT, UP0, 0x80, 0x0 ;  /* 0x000000000000781c */ /* 0x000fe20003f0f008 */
[----:B------:R-:W-:Y:S01]  /*1af0*/  USHF.R.U32.HI UR12, URZ, 0x2, UR13 ;  /* 0x000000023f0c7899 */ /* 0x000fe2000801160d */
[----:B------:R-:W-:Y:S01]  /*1b00*/  LDSM.16.MT88.4 R56, [R56+0x400] ;  /* 0x000400003838783b */ /* 0x000fe20000004200 */
[----:B------:R-:W-:Y:S01]  /*1b10*/  LEA R68, R3, UR4, 0x1 ;  /* 0x0000000403447c11 */ /* 0x000fe2000f8e08ff */
[----:B------:R-:W-:Y:S01]  /*1b20*/  USHF.R.U32.HI UR15, URZ, 0x2, UR15 ;  /* 0x000000023f0f7899 */ /* 0x000fe2000801160f */
[----:B------:R-:W-:Y:S01]  /*1b30*/  ISETP.GE.AND P1, PT, R86, UR22, PT ;  /* 0x0000001656007c0c */ /* 0x000fe2000bf26270 */
[----:B------:R-:W-:Y:S01]  /*1b40*/  UIADD3 UR16, UR16, 0x1, URZ ;  /* 0x0000000110107890 */ /* 0x000fe2000fffe03f */
[C---:B------:R-:W5:Y:S01]  /*1b50*/  HMMA.16816.F32 R12, R36.reuse, R44, R12 ;  /* 0x0000002c240c723c */ /* 0x040f62000000180c */
[----:B------:R-:W1:Y:S01]  /*1b60*/  LDSM.16.M88.4 R52, [R68] ;  /* 0x000000004434783b */ /* 0x000e620000000200 */
[----:B------:R-:W-:Y:S01]  /*1b70*/  UIMAD UR13, UR15, -0x5000, UR18 ;  /* 0xffffb0000f0d78a4 */ /* 0x000fe2000f8e0212 */
[----:B------:R-:W-:Y:S01]  /*1b80*/  ISETP.GE.AND P2, PT, R85, UR22, PT ;  /* 0x0000001655007c0c */ /* 0x000fe2000bf46270 */
[----:B---3--:R-:W-:Y:S01]  /*1b90*/  IMAD.U32 R98, RZ, RZ, UR12 ;  /* 0x0000000cff627e24 */ /* 0x008fe2000f8e00ff */
[----:B------:R-:W-:Y:S01]  /*1ba0*/  SEL R113, RZ, 0x10, P1 ;  /* 0x00000010ff717807 */ /* 0x000fe20000800000 */
[----:B------:R-:W-:Y:S01]  /*1bb0*/  IMAD.U32 R109, RZ, RZ, UR15 ;  /* 0x0000000fff6d7e24 */ /* 0x000fe2000f8e00ff */
[----:B------:R-:W1:Y:S01]  /*1bc0*/  LDSM.16.MT88.4 R60, [R60+0x400] ;  /* 0x000400003c3c783b */ /* 0x000e620000004200 */
[----:B------:R-:W5:Y:S01]  /*1bd0*/  HMMA.16816.F32 R16, R36, R46, R16 ;  /* 0x0000002e2410723c */ /* 0x000f620000001810 */
[----:B------:R-:W-:Y:S01]  /*1be0*/  IMAD.U32 R96, RZ, RZ, UR12 ;  /* 0x0000000cff607e24 */ /* 0x000fe2000f8e00ff */
[----:B------:R-:W-:Y:S01]  /*1bf0*/  UMOV UR4, UR13 ;  /* 0x0000000d00047c82 */ /* 0x000fe20008000000 */
[----:B------:R-:W-:Y:S01]  /*1c00*/  ISETP.GE.AND P1, PT, R84, UR22, PT ;  /* 0x0000001654007c0c */ /* 0x000fe2000bf26270 */
[----:B------:R-:W-:Y:S01]  /*1c10*/  IMAD R98, R98, -0x5000, R99 ;  /* 0xffffb00062627824 */ /* 0x000fe200078e0263 */
[----:B------:R-:W2:Y:S01]  /*1c20*/  LDSM.16.M88.4 R64, [R68+0x800] ;  /* 0x000800004440783b */ /* 0x000ea20000000200 */
[----:B------:R-:W-:Y:S01]  /*1c30*/  IMAD R108, R109, -0x2800, R94 ;  /* 0xffffd8006d6c7824 */ /* 0x000fe200078e025e */
[----:B------:R-:W-:Y:S01]  /*1c40*/  SEL R113, R113, RZ, !P0 ;  /* 0x000000ff71717207 */ /* 0x000fe20004000000 */
[C---:B---3--:R-:W5:Y:S01]  /*1c50*/  HMMA.16816.F32 R20, R48.reuse, R40, R20 ;  /* 0x000000283014723c */ /* 0x048f620000001814 */
[----:B------:R-:W-:Y:S01]  /*1c60*/  SEL R112, RZ, 0x10, P2 ;  /* 0x00000010ff707807 */ /* 0x000fe20001000000 */
[----:B------:R-:W-:Y:S01]  /*1c70*/  UIADD3 UR13, UR20, -0x3, URZ ;  /* 0xfffffffd140d7890 */ /* 0x000fe2000fffe03f */
[----:B------:R-:W-:Y:S01]  /*1c80*/  BAR.SYNC.DEFER_BLOCKING 0x0 ;  /* 0x0000000000007b1d */ /* 0x000fe20000010000 */
[----:B------:R-:W-:Y:S01]  /*1c90*/  SEL R111, RZ, 0x10, P1 ;  /* 0x00000010ff6f7807 */ /* 0x000fe20000800000 */
[----:B------:R-:W-:Y:S01]  /*1ca0*/  IMAD R96, R96, -0x5000, R97 ;  /* 0xffffb00060607824 */ /* 0x000fe200078e0261 */
[----:B------:R-:W-:Y:S01]  /*1cb0*/  ISETP.NE.U32.AND P4, PT, R113, RZ, PT ;  /* 0x000000ff7100720c */ /* 0x000fe20003f85070 */
[----:B------:R-:W-:Y:S01]  /*1cc0*/  IMAD.U32 R109, RZ, RZ, UR21 ;  /* 0x00000015ff6d7e24 */ /* 0x000fe2000f8e00ff */
[C---:B------:R-:W5:Y:S01]  /*1cd0*/  HMMA.16816.F32 R24, R48.reuse, R42, R24 ;  /* 0x0000002a3018723c */ /* 0x040f620000001818 */
[----:B------:R-:W-:Y:S01]  /*1ce0*/  IMAD.U32 R102, RZ, RZ, UR12 ;  /* 0x0000000cff667e24 */ /* 0x000fe2000f8e00ff */
[----:B------:R-:W-:Y:S02]  /*1cf0*/  UISETP.GE.AND UP2, UPT, UR13, UR23, UPT ;  /* 0x000000170d00728c */ /* 0x000fe4000bf46270 */
[----:B------:R-:W-:Y:S01]  /*1d00*/  IADD3 R114, P1, R75, UR6, RZ ;  /* 0x000000064b727c10 */ /* 0x000fe2000ff3e0ff */
[----:B------:R-:W-:Y:S01]  /*1d10*/  IMAD R102, R102, -0x2800, R103 ;  /* 0xffffd80066667824 */ /* 0x000fe200078e0267 */
[----:B------:R-:W-:Y:S01]  /*1d20*/  SEL R112, R112, RZ, !P0 ;  /* 0x000000ff70707207 */ /* 0x000fe20004000000 */
[----:B------:R-:W-:Y:S01]  /*1d30*/  IMAD.U32 R100, RZ, RZ, UR12 ;  /* 0x0000000cff647e24 */ /* 0x000fe2000f8e00ff */
[C---:B------:R-:W5:Y:S01]  /*1d40*/  HMMA.16816.F32 R28, R48.reuse, R44, R28 ;  /* 0x0000002c301c723c */ /* 0x040f62000000181c */
[----:B------:R-:W-:Y:S01]  /*1d50*/  IMAD.U32 R104, RZ, RZ, UR15 ;  /* 0x0000000fff687e24 */ /* 0x000fe2000f8e00ff */
[----:B------:R-:W-:Y:S01]  /*1d60*/  UIMAD UR14, UR15, -0x2800, UR19 ;  /* 0xffffd8000f0e78a4 */ /* 0x000fe2000f8e0213 */
[----:B------:R-:W-:Y:S01]  /*1d70*/  ISETP.NE.U32.AND P3, PT, R112, RZ, PT ;  /* 0x000000ff7000720c */ /* 0x000fe20003f65070 */
[----:B------:R-:W-:Y:S01]  /*1d80*/  IMAD R100, R100, -0x2800, R101 ;  /* 0xffffd80064647824 */ /* 0x000fe200078e0265 */
[----:B------:R-:W-:Y:S01]  /*1d90*/  IADD3.X R115, R74, UR7, RZ, P1, !PT ;  /* 0x000000074a737c10 */ /* 0x000fe20008ffe4ff */
[----:B------:R-:W-:Y:S01]  /*1da0*/  IMAD R104, R104, -0x5000, R105 ;  /* 0xffffb00068687824 */ /* 0x000fe200078e0269 */
[----:B------:R-:W-:Y:S01]  /*1db0*/  IADD3 R98, R93, UR21, R98 ;  /* 0x000000155d627c10 */ /* 0x000fe2000fffe062 */
[----:B------:R-:W5:Y:S01]  /*1dc0*/  HMMA.16816.F32 R32, R48, R46, R32 ;  /* 0x0000002e3020723c */ /* 0x000f620000001820 */
[----:B------:R-:W-:Y:S01]  /*1dd0*/  IMAD.U32 R106, RZ, RZ, UR15 ;  /* 0x0000000fff6a7e24 */ /* 0x000fe2000f8e00ff */
[----:B------:R-:W-:Y:S02]  /*1de0*/  UIADD3 UR12, UR20, 0x1, URZ ;  /* 0x00000001140c7890 */ /* 0x000fe4000fffe03f */
[----:B------:R-:W-:Y:S01]  /*1df0*/  @!PT LDS RZ, [RZ] ;  /* 0x00000000fffff984 */ /* 0x000fe20000000800 */
[----:B------:R-:W-:Y:S01]  /*1e00*/  @!PT LDS RZ, [RZ] ;  /* 0x00000000fffff984 */ /* 0x000fe20000000800 */
[----:B------:R-:W-:Y:S01]  /*1e10*/  @!PT LDS RZ, [RZ] ;  /* 0x00000000fffff984 */ /* 0x000fe20000000800 */
[----:B------:R3:W-:Y:S01]  /*1e20*/  LDGSTS.E.BYPASS.LTC128B.128 [R98], [R114.64], P4 ;  /* 0x0000000072627fae */ /* 0x0007e2000a101d58 */
[----:B------:R-:W-:Y:S01]  /*1e30*/  IADD3 R96, R109, -0x800, R96 ;  /* 0xfffff8006d607810 */ /* 0x000fe20007ffe060 */
[----:B------:R-:W-:Y:S01]  /*1e40*/  IMAD R106, R106, -0x5000, R107 ;  /* 0xffffb0006a6a7824 */ /* 0x000fe200078e026b */
[----:B------:R-:W-:-:S01]  /*1e50*/  SEL R111, R111, RZ, !P0 ;  /* 0x000000ff6f6f7207 */ /* 0x000fc20004000000 */
[C---:B-1---5:R5:W5:Y:S01]  /*1e60*/  HMMA.16816.F32 R4, R52.reuse, R56, R4 ;  /* 0x000000383404723c */ /* 0x062b620000001804 */
[----:B------:R-:W-:Y:S01]  /*1e70*/  IMAD.U32 R110, RZ, RZ, UR15 ;  /* 0x0000000fff6e7e24 */ /* 0x000fe2000f8e00ff */
[----:B------:R-:W-:Y:S02]  /*1e80*/  UMOV UR5, UR14 ;  /* 0x0000000e00057c82 */ /* 0x000fe40008000000 */
[----:B------:R-:W-:Y:S01]  /*1e90*/  UIADD3 UR19, UR19, 0x800, URZ ;  /* 0x0000080013137890 */ /* 0x000fe2000fffe03f */
[----:B------:R-:W-:Y:S01]  /*1ea0*/  IADD3 R112, P0, R77, UR6, RZ ;  /* 0x000000064d707c10 */ /* 0x000fe2000ff1e0ff */
[----:B------:R-:W-:Y:S01]  /*1eb0*/  IMAD.IADD R96, R93, 0x1, R96 ;  /* 0x000000015d607824 */ /* 0x000fe200078e0260 */
[----:B------:R-:W-:Y:S01]  /*1ec0*/  IADD3 R116, P1, R79, UR6, RZ ;  /* 0x000000064f747c10 */ /* 0x000fe2000ff3e0ff */
[----:B------:R-:W-:Y:S01]  /*1ed0*/  IMAD R110, R110, -0x2800, R95 ;  /* 0xffffd8006e6e7824 */ /* 0x000fe200078e025f */
[----:B------:R-:W-:Y:S01]  /*1ee0*/  IADD3.X R113, R76, UR7, RZ, P0, !PT ;  /* 0x000000074c717c10 */ /* 0x000fe200087fe4ff */
[C---:B------:R5:W5:Y:S01]  /*1ef0*/  HMMA.16816.F32 R8, R52.reuse, R58, R8 ;  /* 0x0000003a3408723c */ /* 0x040b620000001808 */
[----:B------:R-:W-:Y:S01]  /*1f00*/  UIADD3 UR18, UR18, 0x1000, URZ ;  /* 0x0000100012127890 */ /* 0x000fe2000fffe03f */
[----:B------:R-:W-:Y:S02]  /*1f10*/  IADD3 R104, R83, UR21, R104 ;  /* 0x0000001553687c10 */ /* 0x000fe4000fffe068 */
[----:B------:R3:W-:Y:S01]  /*1f20*/  LDGSTS.E.BYPASS.LTC128B.128 [R96], [R112.64], P4 ;  /* 0x0000000070607fae */ /* 0x0007e2000a101d58 */
[----:B------:R-:W-:Y:S01]  /*1f30*/  IADD3.X R117, R78, UR7, RZ, P1, !PT ;  /* 0x000000074e757c10 */ /* 0x000fe20008ffe4ff */
[----:B------:R-:W-:Y:S01]  /*1f40*/  UIADD3 UR22, UR22, -0x20, URZ ;  /* 0xffffffe016167890 */ /* 0x000fe2000fffe03f */
[----:B------:R-:W-:Y:S01]  /*1f50*/  IADD3 R122, P0, R81, UR6, RZ ;  /* 0x00000006517a7c10 */ /* 0x000fe2000ff1e0ff */
[C---:B------:R5:W5:Y:S01]  /*1f60*/  HMMA.16816.F32 R12, R52.reuse, R60, R12 ;  /* 0x0000003c340c723c */ /* 0x040b62000000180c */
[----:B------:R-:W-:Y:S01]  /*1f70*/  UIADD3 UR6, UP0, UR6, 0x40, URZ ;  /* 0x0000004006067890 */ /* 0x000fe2000ff1e03f */
[----:B------:R3:W-:Y:S01]  /*1f80*/  LDGSTS.E.BYPASS.LTC128B.128 [R96+0x400], [R116.64], P4 ;  /* 0x0040000074607fae */ /* 0x0007e2000a101d58 */
[----:B------:R-:W-:Y:S01]  /*1f90*/  ISETP.NE.U32.AND P2, PT, R111, RZ, PT ;  /* 0x000000ff6f00720c */ /* 0x000fe20003f45070 */
[----:B------:R-:W-:Y:S01]  /*1fa0*/  UMOV UR20, UR12 ;  /* 0x0000000c00147c82 */ /* 0x000fe20008000000 */
[----:B------:R-:W-:Y:S01]  /*1fb0*/  IADD3.X R123, R80, UR7, RZ, P0, !PT ;  /* 0x00000007507b7c10 */ /* 0x000fe200087fe4ff */
[----:B------:R-:W-:Y:S01]  /*1fc0*/  UIADD3.X UR7, URZ, UR7, URZ, UP0, !UPT ;  /* 0x000000073f077290 */ /* 0x000fe200087fe43f */
[C---:B------:R-:W-:Y:S01]  /*1fd0*/  IADD3 R106, R83.reuse, UR21, R106 ;  /* 0x00000015536a7c10 */ /* 0x040fe2000fffe06a */
[----:B------:R5:W5:Y:S01]  /*1fe0*/  HMMA.16816.F32 R16, R52, R62, R16 ;  /* 0x0000003e3410723c */ /* 0x000b620000001810 */
[----:B------:R-:W-:Y:S01]  /*1ff0*/  UIADD3 UR21, UR21, 0x1000, URZ ;  /* 0x0000100015157890 */ /* 0x000fe2000fffe03f */
[----:B------:R3:W-:Y:S02]  /*2000*/  LDGSTS.E.BYPASS.LTC128B.128 [R96+0x800], [R122.64], P4 ;  /* 0x008000007a607fae */ /* 0x0007e4000a101d58 */
[----:B------:R-:W-:Y:S02]  /*2010*/  IADD3 R118, P1, R88, UR8, RZ ;  /* 0x0000000858767c10 */ /* 0x000fe4000ff3e0ff */
[----:B------:R-:W-:Y:S02]  /*2020*/  IADD3 R108, R83, UR17, R108 ;  /* 0x00000011536c7c10 */ /* 0x000fe4000fffe06c */
[----:B------:R-:W0:Y:S01]  /*2030*/  LDGDEPBAR ;  /* 0x00000000000079af */ /* 0x000e220000000000 */
[----:B------:R-:W-:Y:S01]  /*2040*/  IADD3.X R119, R90, UR11, RZ, P1, !PT ;  /* 0x0000000b5a777c10 */ /* 0x000fe20008ffe4ff */
[C---:B--2---:R5:W5:Y:S02]  /*2050*/  HMMA.16816.F32 R20, R64.reuse, R56, R20 ;  /* 0x000000384014723c */ /* 0x044b640000001814 */
[----:B------:R-:W-:Y:S02]  /*2060*/  IADD3 R102, R93, UR17, R102 ;  /* 0x000000115d667c10 */ /* 0x000fe4000fffe066 */
[----:B------:R-:W-:Y:S04]  /*2070*/  IADD3 R120, P0, R91, UR8, RZ ;  /* 0x000000085b787c10 */ /* 0x000fe8000ff1e0ff */
[C---:B------:R5:W5:Y:S01]  /*2080*/  HMMA.16816.F32 R24, R64.reuse, R58, R24 ;  /* 0x0000003a4018723c */ /* 0x040b620000001818 */
[----:B------:R-:W-:Y:S01]  /*2090*/  UIADD3 UR8, UP1, UR8, UR10, URZ ;  /* 0x0000000a08087290 */ /* 0x000fe2000ff3e03f */
[----:B------:R3:W-:Y:S02]  /*20a0*/  LDGSTS.E.BYPASS.LTC128B.128 [R102], [R118.64], P3 ;  /* 0x0000000076667fae */ /* 0x0007e40009901d58 */
[----:B------:R-:W-:Y:S01]  /*20b0*/  IADD3.X R121, R92, UR11, RZ, P0, !PT ;  /* 0x0000000b5c797c10 */ /* 0x000fe200087fe4ff */
[----:B------:R-:W-:Y:S01]  /*20c0*/  UIADD3.X UR11, UR11, UR9, URZ, UP1, !UPT ;  /* 0x000000090b0b7290 */ /* 0x000fe20008ffe43f */
[----:B------:R-:W-:Y:S02]  /*20d0*/  IADD3 R100, R93, UR17, R100 ;  /* 0x000000115d647c10 */ /* 0x000fe4000fffe064 */
[----:B------:R-:W-:Y:S01]  /*20e0*/  IADD3 R110, R83, UR17, R110 ;  /* 0x00000011536e7c10 */ /* 0x000fe2000fffe06e */
[C---:B------:R5:W5:Y:S01]  /*20f0*/  HMMA.16816.F32 R28, R64.reuse, R60, R28 ;  /* 0x0000003c401c723c */ /* 0x040b62000000181c */
[----:B------:R-:W-:Y:S01]  /*2100*/  PLOP3.LUT P0, PT, PT, PT, UP2, 0x80, 0x0 ;  /* 0x000000000000781c */ /* 0x000fe20003f0f028 */
[----:B------:R3:W-:Y:S01]  /*2110*/  LDGSTS.E.BYPASS.LTC128B.128 [R100], [R120.64], P2 ;  /* 0x0000000078647fae */ /* 0x0007e20009101d58 */
[----:B------:R-:W-:Y:S05]  /*2120*/  UIADD3 UR17, UR17, 0x800, URZ ;  /* 0x0000080011117890 */ /* 0x000fea000fffe03f */
[----:B------:R-:W0:Y:S01]  /*2130*/  LDGDEPBAR ;  /* 0x00000000000079af */ /* 0x000e220000000000 */
[----:B------:R5:W5:Y:S01]  /*2140*/  HMMA.16816.F32 R32, R64, R62, R32 ;  /* 0x0000003e4020723c */ /* 0x000b620000001820 */
[----:B------:R-:W-:Y:S04]  /*2150*/  DEPBAR.LE SB0, 0x6 ;  /* 0x000081800000791a */ /* 0x000fe80000000000 */
[----:B------:R-:W-:Y:S06]  /*2160*/  BAR.SYNC.DEFER_BLOCKING 0x0 ;  /* 0x0000000000007b1d */ /* 0x000fec0000010000 */
[----:B------:R3:W1:Y:S06]  /*2170*/  LDSM.16.M88.4 R36, [R104] ;  /* 0x000000006824783b */ /* 0x00066c0000000200 */
[----:B------:R3:W1:Y:S06]  /*2180*/  LDSM.16.M88.4 R48, [R106] ;  /* 0x000000006a30783b */ /* 0x00066c0000000200 */
[----:B------:R3:W1:Y:S06]  /*2190*/  LDSM.16.MT88.4 R40, [R108] ;  /* 0x000000006c28783b */ /* 0x00066c0000004200 */
[----:B------:R3:W1:Y:S01]  /*21a0*/  LDSM.16.MT88.4 R44, [R110] ;  /* 0x000000006e2c783b */ /* 0x0006620000004200 */
[----:B------:R-:W-:-:S05]  /*21b0*/  @!P0 BRA `(.L_x_1) ;  /* 0xfffff8b000008947 */ /* 0x000fca000383ffff */
.L_x_0:
[----:B------:R-:W-:-:S04]  /*21c0*/  DEPBAR.LE SB0, 0x0 ;  /* 0x000080000000791a */ /* 0x000fc80000000000 */
[----:B-----5:R-:W-:Y:S01]  /*21d0*/  F2FP.F16.F32.PACK_AB R4, R5, R4 ;  /* 0x000000040504723e */ /* 0x020fe200000000ff */
[----:B------:R-:W-:Y:S01]  /*21e0*/  IMAD R86, R89, 0x28, R86 ;  /* 0x0000002859567824 */ /* 0x000fe200078e0256 */
[----:B------:R-:W-:Y:S02]  /*21f0*/  F2FP.F16.F32.PACK_AB R6, R7, R6 ;  /* 0x000000060706723e */ /* 0x000fe400000000ff */
[--C-:B------:R-:W-:Y:S01]  /*2200*/  SHF.R.U32.HI R5, RZ, 0x2, R82.reuse ;  /* 0x00000002ff057819 */ /* 0x100fe20000011652 */
[----:B------:R-:W-:Y:S01]  /*2210*/  IMAD.SHL.U32 R86, R86, 0x2, RZ ;  /* 0x0000000256567824 */ /* 0x000fe200078e00ff */
[--C-:B------:R-:W-:Y:S02]  /*2220*/  SHF.R.U32.HI R7, RZ, 0x1, R82.reuse ;  /* 0x00000001ff077819 */ /* 0x100fe40000011652 */
[----:B------:R-:W-:Y:S02]  /*2230*/  SHF.R.U32.HI R82, RZ, 0x3, R82 ;  /* 0x00000003ff527819 */ /* 0x000fe40000011652 */
[----:B------:R-:W-:-:S02]  /*2240*/  F2FP.F16.F32.PACK_AB R0, R9, R8 ;  /* 0x000000080900723e */ /* 0x000fc400000000ff */
[----:B------:R-:W-:Y:S02]  /*2250*/  SGXT.U32 R5, R5, 0x3 ;  /* 0x000000030505781a */ /* 0x000fe40000000000 */
[----:B------:R-:W-:Y:S02]  /*2260*/  LOP3.LUT R8, R7, 0x10, RZ, 0xc0, !PT ;  /* 0x0000001007087812 */ /* 0x000fe400078ec0ff */
[----:B------:R-:W-:Y:S02]  /*2270*/  LOP3.LUT R82, R82, 0x18, RZ, 0xc0, !PT ;  /* 0x0000001852527812 */ /* 0x000fe400078ec0ff */
[----:B------:R-:W-:Y:S02]  /*2280*/  LOP3.LUT R5, R8, R5, RZ, 0xfc, !PT ;  /* 0x0000000508057212 */ /* 0x000fe400078efcff */
[----:B------:R-:W-:Y:S01]  /*2290*/  F2FP.F16.F32.PACK_AB R16, R17, R16 ;  /* 0x000000101110723e */ /* 0x000fe200000000ff */
[----:B------:R-:W-:Y:S01]  /*22a0*/  IMAD R82, R87, 0x2, R82 ;  /* 0x0000000257527824 */ /* 0x000fe200078e0252 */
[----:B------:R-:W-:Y:S01]  /*22b0*/  F2FP.F16.F32.PACK_AB R2, R11, R10 ;  /* 0x0000000a0b02723e */ /* 0x000fe200000000ff */
[----:B------:R-:W-:Y:S01]  /*22c0*/  BAR.SYNC.DEFER_BLOCKING 0x0 ;  /* 0x0000000000007b1d */ /* 0x000fe20000010000 */
[----:B------:R-:W-:Y:S01]  /*22d0*/  F2FP.F16.F32.PACK_AB R3, R13, R12 ;  /* 0x0000000c0d03723e */ /* 0x000fe200000000ff */
[----:B------:R-:W-:Y:S01]  /*22e0*/  IMAD R5, R5, 0x28, R82 ;  /* 0x0000002805057824 */ /* 0x000fe200078e0252 */
[----:B-1----:R-:W-:-:S02]  /*22f0*/  F2FP.F16.F32.PACK_AB R36, R15, R14 ;  /* 0x0000000e0f24723e */ /* 0x002fc400000000ff */
[----:B------:R-:W-:Y:S01]  /*2300*/  F2FP.F16.F32.PACK_AB R18, R19, R18 ;  /* 0x000000121312723e */ /* 0x000fe200000000ff */
[----:B------:R-:W-:Y:S01]  /*2310*/  IMAD.SHL.U32 R17, R5, 0x2, RZ ;  /* 0x0000000205117824 */ /* 0x000fe200078e00ff */
[----:B------:R-:W-:Y:S01]  /*2320*/  F2FP.F16.F32.PACK_AB R20, R21, R20 ;  /* 0x000000141514723e */ /* 0x000fe200000000ff */
[----:B------:R-:W-:Y:S01]  /*2330*/  IMAD R21, R72, c[0x0][0x18c], RZ ;  /* 0x0000630048157a24 */ /* 0x000fe200078e02ff */
[----:B------:R-:W-:Y:S02]  /*2340*/  F2FP.F16.F32.PACK_AB R22, R23, R22 ;  /* 0x000000161716723e */ /* 0x000fe400000000ff */
[----:B------:R-:W-:Y:S02]  /*2350*/  F2FP.F16.F32.PACK_AB R24, R25, R24 ;  /* 0x000000181918723e */ /* 0x000fe400000000ff */
[----:B------:R-:W-:Y:S02]  /*2360*/  F2FP.F16.F32.PACK_AB R26, R27, R26 ;  /* 0x0000001a1b1a723e */ /* 0x000fe400000000ff */
[----:B------:R-:W-:-:S02]  /*2370*/  F2FP.F16.F32.PACK_AB R28, R29, R28 ;  /* 0x0000001c1d1c723e */ /* 0x000fc400000000ff */
[----:B------:R-:W-:Y:S02]  /*2380*/  F2FP.F16.F32.PACK_AB R30, R31, R30 ;  /* 0x0000001e1f1e723e */ /* 0x000fe400000000ff */
[----:B------:R-:W-:Y:S02]  /*2390*/  F2FP.F16.F32.PACK_AB R32, R33, R32 ;  /* 0x000000202120723e */ /* 0x000fe400000000ff */
[----:B------:R-:W-:Y:S02]  /*23a0*/  F2FP.F16.F32.PACK_AB R34, R35, R34 ;  /* 0x000000222322723e */ /* 0x000fe400000000ff */
[----:B------:R-:W-:Y:S01]  /*23b0*/  ISETP.GE.AND P2, PT, R69, c[0x0][0x17c], PT ;  /* 0x00005f0045007a0c */ /* 0x000fe20003f46270 */
[----:B------:R-:W-:Y:S03]  /*23c0*/  STS [R17], R4 ;  /* 0x0000000411007388 */ /* 0x000fe60000000800 */
[----:B------:R-:W-:Y:S01]  /*23d0*/  ISETP.LT.AND P3, PT, R73, c[0x0][0x178], !P2 ;  /* 0x00005e0049007a0c */ /* 0x000fe20005761270 */
[----:B------:R-:W-:Y:S01]  /*23e0*/  STS [R17+0x280], R6 ;  /* 0x0002800611007388 */ /* 0x000fe20000000800 */
[----:B------:R-:W-:-:S02]  /*23f0*/  ISETP.LT.AND P1, PT, R72, c[0x0][0x178], !P2 ;  /* 0x00005e0048007a0c */ /* 0x000fc40005721270 */
[----:B------:R-:W-:Y:S01]  /*2400*/  ISETP.LT.AND P0, PT, R71, c[0x0][0x178], !P2 ;  /* 0x00005e0047007a0c */ /* 0x000fe20005701270 */
[----:B------:R1:W-:Y:S01]  /*2410*/  STS [R17+0x10], R0 ;  /* 0x0000100011007388 */ /* 0x0003e20000000800 */
[----:B------:R-:W-:-:S03]  /*2420*/  ISETP.LT.AND P2, PT, R70, c[0x0][0x178], !P2 ;  /* 0x00005e0046007a0c */ /* 0x000fc60005741270 */
[----:B------:R2:W-:Y:S04]  /*2430*/  STS [R17+0x290], R2 ;  /* 0x0002900211007388 */ /* 0x0005e80000000800 */
[----:B------:R3:W-:Y:S04]  /*2440*/  STS [R17+0x20], R3 ;  /* 0x0000200311007388 */ /* 0x0007e80000000800 */
[----:B------:R-:W-:Y:S04]  /*2450*/  STS [R17+0x2a0], R36 ;  /* 0x0002a02411007388 */ /* 0x000fe80000000800 */
[----:B------:R-:W-:Y:S04]  /*2460*/  STS [R17+0x30], R16 ;  /* 0x0000301011007388 */ /* 0x000fe80000000800 */
[----:B------:R-:W-:Y:S04]  /*2470*/  STS [R17+0x2b0], R18 ;  /* 0x0002b01211007388 */ /* 0x000fe80000000800 */
[----:B------:R-:W-:Y:S01]  /*2480*/  BAR.SYNC.DEFER_BLOCKING 0x0 ;  /* 0x0000000000007b1d */ /* 0x000fe20000010000 */
[----:B-1----:R-:W-:-:S02]  /*2490*/  IMAD.MOV.U32 R0, RZ, RZ, c[0x0][0x18c] ;  /* 0x00006300ff007624 */ /* 0x002fc400078e00ff */
[----:B--2---:R-:W-:Y:S02]  /*24a0*/  IMAD.MOV.U32 R2, RZ, RZ, 0x2 ;  /* 0x00000002ff027424 */ /* 0x004fe400078e00ff */
[----:B---3--:R-:W-:-:S04]  /*24b0*/  IMAD R3, R73, c[0x0][0x18c], RZ ;  /* 0x0000630049037a24 */ /* 0x008fc800078e02ff */
[----:B------:R-:W-:Y:S01]  /*24c0*/  IMAD R19, R0, 0x20, R3 ;  /* 0x0000002000137824 */ /* 0x000fe200078e0203 */
[----:B------:R-:W1:Y:S04]  /*24d0*/  LDS.128 R12, [R86] ;  /* 0x00000000560c7984 */ /* 0x000e680000000c00 */
[----:B------:R-:W2:Y:S04]  /*24e0*/  LDS.128 R8, [R86+0x500] ;  /* 0x0005000056087984 */ /* 0x000ea80000000c00 */
[----:B------:R-:W-:Y:S06]  /*24f0*/  BAR.SYNC.DEFER_BLOCKING 0x0 ;  /* 0x0000000000007b1d */ /* 0x000fec0000010000 */
[----:B------:R-:W-:Y:S04]  /*2500*/  STS [R17], R20 ;  /* 0x0000001411007388 */ /* 0x000fe80000000800 */
[----:B------:R3:W-:Y:S04]  /*2510*/  STS [R17+0x280], R22 ;  /* 0x0002801611007388 */ /* 0x0007e80000000800 */
[----:B------:R-:W-:Y:S04]  /*2520*/  STS [R17+0x10], R24 ;  /* 0x0000101811007388 */ /* 0x000fe80000000800 */
[----:B------:R-:W-:Y:S04]  /*2530*/  STS [R17+0x290], R26 ;  /* 0x0002901a11007388 */ /* 0x000fe80000000800 */
[----:B------:R-:W-:Y:S04]  /*2540*/  STS [R17+0x20], R28 ;  /* 0x0000201c11007388 */ /* 0x000fe80000000800 */
[----:B------:R-:W-:Y:S04]  /*2550*/  STS [R17+0x2a0], R30 ;  /* 0x0002a01e11007388 */ /* 0x000fe80000000800 */
[----:B------:R-:W-:Y:S04]  /*2560*/  STS [R17+0x30], R32 ;  /* 0x0000302011007388 */ /* 0x000fe80000000800 */
[----:B------:R1:W-:Y:S01]  /*2570*/  STS [R17+0x2b0], R34 ;  /* 0x0002b02211007388 */ /* 0x0003e20000000800 */
[----:B---3--:R-:W-:-:S03]  /*2580*/  IMAD.WIDE R22, R21, R2, c[0x0][0x170] ;  /* 0x00005c0015167625 */ /* 0x008fc600078e0202 */
[----:B------:R-:W-:Y:S01]  /*2590*/  BAR.SYNC.DEFER_BLOCKING 0x0 ;  /* 0x0000000000007b1d */ /* 0x000fe20000010000 */
[----:B------:R-:W-:-:S04]  /*25a0*/  IMAD.WIDE R20, R19, R2, c[0x0][0x170] ;  /* 0x00005c0013147625 */ /* 0x000fc800078e0202 */
[----:B------:R-:W-:Y:S02]  /*25b0*/  IMAD R19, R0, 0x10, R19 ;  /* 0x0000001000137824 */ /* 0x000fe400078e0213 */
[----:B------:R-:W-:-:S04]  /*25c0*/  IMAD.WIDE R22, R69, 0x2, R22 ;  /* 0x0000000245167825 */ /* 0x000fc800078e0216 */
[----:B------:R-:W-:-:S04]  /*25d0*/  IMAD.WIDE R20, R69, 0x2, R20 ;  /* 0x0000000245147825 */ /* 0x000fc800078e0214 */
[-C--:B-1----:R-:W-:Y:S01]  /*25e0*/  IMAD.WIDE R16, R3, R2.reuse, c[0x0][0x170] ;  /* 0x00005c0003107625 */ /* 0x082fe200078e0202 */
[----:B------:R-:W1:Y:S03]  /*25f0*/  LDS.128 R4, [R86] ;  /* 0x0000000056047984 */ /* 0x000e660000000c00 */
[----:B------:R-:W-:-:S04]  /*2600*/  IMAD.WIDE R2, R19, R2, c[0x0][0x170] ;  /* 0x00005c0013027625 */ /* 0x000fc800078e0202 */
[----:B------:R-:W-:-:S04]  /*2610*/  IMAD.WIDE R16, R69, 0x2, R16 ;  /* 0x0000000245107825 */ /* 0x000fc800078e0210 */
[----:B------:R-:W-:Y:S01]  /*2620*/  IMAD.WIDE R2, R69, 0x2, R2 ;  /* 0x0000000245027825 */ /* 0x000fe200078e0202 */
[----:B------:R3:W-:Y:S04]  /*2630*/  @P3 STG.E.128 [R16.64], R12 ;  /* 0x0000000c10003986 */ /* 0x0007e8000c101d18 */
[----:B--2---:R3:W-:Y:S04]  /*2640*/  @P1 STG.E.128 [R22.64], R8 ;  /* 0x0000000816001986 */ /* 0x0047e8000c101d18 */
[----:B-1----:R3:W-:Y:S01]  /*2650*/  @P0 STG.E.128 [R20.64], R4 ;  /* 0x0000000414000986 */ /* 0x0027e2000c101d18 */
[----:B------:R-:W-:Y:S05]  /*2660*/  @!P2 EXIT ;  /* 0x000000000000a94d */ /* 0x000fea0003800000 */
[----:B---3--:R-:W1:Y:S04]  /*2670*/  LDS.128 R4, [R86+0x500] ;  /* 0x0005000056047984 */ /* 0x008e680000000c00 */
[----:B-1----:R-:W-:Y:S01]  /*2680*/  STG.E.128 [R2.64], R4 ;  /* 0x0000000402007986 */ /* 0x002fe2000c101d18 */
[----:B------:R-:W-:Y:S05]  /*2690*/  EXIT ;  /* 0x000000000000794d */ /* 0x000fea0003800000 */
.L_x_2:
[----:B------:R-:W-:-:S00]  /*26a0*/  BRA `(.L_x_2) ;  /* 0xfffffff000007947 */ /* 0x000fc0000383ffff */
[----:B------:R-:W-:-:S00]  /*26b0*/  NOP ;  /* 0x0000000000007918 */ /* 0x000fc00000000000 */
        /* <DEDUP_REMOVED lines=12> */
.L_x_3:


//--------------------- .nv.shared.matmul_kernel_0d1d2d3d4d5d6d7c8d9c10d11c --------------------------
	.section	.nv.shared.matmul_kernel_0d1d2d3d4d5d6d7c8d9c10d11c,"aw",@nobits
	.align	16
